//
// Generated by NVIDIA NVVM Compiler
//
// Compiler Build ID: CL-36424714
// Cuda compilation tools, release 13.0, V13.0.88
// Based on NVVM 20.0.0
//

.version 9.0
.target sm_100
.address_size 64

	// .globl	_Z14kernelgpuUbou1IdEvPT_S1_S1_S1_S1_S1_S1_S1_S1_S1_S0_iiiiiiii

.visible .entry _Z14kernelgpuUbou1IdEvPT_S1_S1_S1_S1_S1_S1_S1_S1_S1_S0_iiiiiiii(
	.param .u64 .ptr .align 1 _Z14kernelgpuUbou1IdEvPT_S1_S1_S1_S1_S1_S1_S1_S1_S1_S0_iiiiiiii_param_0,
	.param .u64 .ptr .align 1 _Z14kernelgpuUbou1IdEvPT_S1_S1_S1_S1_S1_S1_S1_S1_S1_S0_iiiiiiii_param_1,
	.param .u64 .ptr .align 1 _Z14kernelgpuUbou1IdEvPT_S1_S1_S1_S1_S1_S1_S1_S1_S1_S0_iiiiiiii_param_2,
	.param .u64 .ptr .align 1 _Z14kernelgpuUbou1IdEvPT_S1_S1_S1_S1_S1_S1_S1_S1_S1_S0_iiiiiiii_param_3,
	.param .u64 .ptr .align 1 _Z14kernelgpuUbou1IdEvPT_S1_S1_S1_S1_S1_S1_S1_S1_S1_S0_iiiiiiii_param_4,
	.param .u64 .ptr .align 1 _Z14kernelgpuUbou1IdEvPT_S1_S1_S1_S1_S1_S1_S1_S1_S1_S0_iiiiiiii_param_5,
	.param .u64 .ptr .align 1 _Z14kernelgpuUbou1IdEvPT_S1_S1_S1_S1_S1_S1_S1_S1_S1_S0_iiiiiiii_param_6,
	.param .u64 .ptr .align 1 _Z14kernelgpuUbou1IdEvPT_S1_S1_S1_S1_S1_S1_S1_S1_S1_S0_iiiiiiii_param_7,
	.param .u64 .ptr .align 1 _Z14kernelgpuUbou1IdEvPT_S1_S1_S1_S1_S1_S1_S1_S1_S1_S0_iiiiiiii_param_8,
	.param .u64 .ptr .align 1 _Z14kernelgpuUbou1IdEvPT_S1_S1_S1_S1_S1_S1_S1_S1_S1_S0_iiiiiiii_param_9,
	.param .f64 _Z14kernelgpuUbou1IdEvPT_S1_S1_S1_S1_S1_S1_S1_S1_S1_S0_iiiiiiii_param_10,
	.param .u32 _Z14kernelgpuUbou1IdEvPT_S1_S1_S1_S1_S1_S1_S1_S1_S1_S0_iiiiiiii_param_11,
	.param .u32 _Z14kernelgpuUbou1IdEvPT_S1_S1_S1_S1_S1_S1_S1_S1_S1_S0_iiiiiiii_param_12,
	.param .u32 _Z14kernelgpuUbou1IdEvPT_S1_S1_S1_S1_S1_S1_S1_S1_S1_S0_iiiiiiii_param_13,
	.param .u32 _Z14kernelgpuUbou1IdEvPT_S1_S1_S1_S1_S1_S1_S1_S1_S1_S0_iiiiiiii_param_14,
	.param .u32 _Z14kernelgpuUbou1IdEvPT_S1_S1_S1_S1_S1_S1_S1_S1_S1_S0_iiiiiiii_param_15,
	.param .u32 _Z14kernelgpuUbou1IdEvPT_S1_S1_S1_S1_S1_S1_S1_S1_S1_S0_iiiiiiii_param_16,
	.param .u32 _Z14kernelgpuUbou1IdEvPT_S1_S1_S1_S1_S1_S1_S1_S1_S1_S0_iiiiiiii_param_17,
	.param .u32 _Z14kernelgpuUbou1IdEvPT_S1_S1_S1_S1_S1_S1_S1_S1_S1_S0_iiiiiiii_param_18
)
{
	.reg .pred 	%p<3>;
	.reg .b32 	%r<11>;
	.reg .b64 	%rd<11>;
	.reg .b64 	%fd<2>;

	ld.param.u64 	%rd3, [_Z14kernelgpuUbou1IdEvPT_S1_S1_S1_S1_S1_S1_S1_S1_S1_S0_iiiiiiii_param_0];
	ld.param.u64 	%rd4, [_Z14kernelgpuUbou1IdEvPT_S1_S1_S1_S1_S1_S1_S1_S1_S1_S0_iiiiiiii_param_2];
	ld.param.u32 	%r6, [_Z14kernelgpuUbou1IdEvPT_S1_S1_S1_S1_S1_S1_S1_S1_S1_S0_iiiiiiii_param_12];
	mov.u32 	%r7, %tid.x;
	mov.u32 	%r8, %ctaid.x;
	mov.u32 	%r1, %ntid.x;
	mad.lo.s32 	%r10, %r8, %r1, %r7;
	setp.ge.s32 	%p1, %r10, %r6;
	@%p1 bra 	$L__BB0_3;
	mov.u32 	%r9, %nctaid.x;
	mul.lo.s32 	%r3, %r1, %r9;
	cvta.to.global.u64 	%rd1, %rd4;
	cvta.to.global.u64 	%rd2, %rd3;
	mul.wide.s32 	%rd8, %r6, 8;
$L__BB0_2:
	mul.wide.s32 	%rd5, %r10, 8;
	add.s64 	%rd6, %rd1, %rd5;
	ld.global.f64 	%fd1, [%rd6];
	add.s64 	%rd7, %rd2, %rd5;
	st.global.f64 	[%rd7], %fd1;
	add.s64 	%rd9, %rd7, %rd8;
	mov.b64 	%rd10, 0;
	st.global.u64 	[%rd9], %rd10;
	add.s32 	%r10, %r10, %r3;
	setp.lt.s32 	%p2, %r10, %r6;
	@%p2 bra 	$L__BB0_2;
$L__BB0_3:
	ret;

}
	// .globl	_Z14kernelgpuUbou2IdEvPT_S1_S1_S1_S1_S1_S1_S1_S1_S1_S0_iiiiiiii
.visible .entry _Z14kernelgpuUbou2IdEvPT_S1_S1_S1_S1_S1_S1_S1_S1_S1_S0_iiiiiiii(
	.param .u64 .ptr .align 1 _Z14kernelgpuUbou2IdEvPT_S1_S1_S1_S1_S1_S1_S1_S1_S1_S0_iiiiiiii_param_0,
	.param .u64 .ptr .align 1 _Z14kernelgpuUbou2IdEvPT_S1_S1_S1_S1_S1_S1_S1_S1_S1_S0_iiiiiiii_param_1,
	.param .u64 .ptr .align 1 _Z14kernelgpuUbou2IdEvPT_S1_S1_S1_S1_S1_S1_S1_S1_S1_S0_iiiiiiii_param_2,
	.param .u64 .ptr .align 1 _Z14kernelgpuUbou2IdEvPT_S1_S1_S1_S1_S1_S1_S1_S1_S1_S0_iiiiiiii_param_3,
	.param .u64 .ptr .align 1 _Z14kernelgpuUbou2IdEvPT_S1_S1_S1_S1_S1_S1_S1_S1_S1_S0_iiiiiiii_param_4,
	.param .u64 .ptr .align 1 _Z14kernelgpuUbou2IdEvPT_S1_S1_S1_S1_S1_S1_S1_S1_S1_S0_iiiiiiii_param_5,
	.param .u64 .ptr .align 1 _Z14kernelgpuUbou2IdEvPT_S1_S1_S1_S1_S1_S1_S1_S1_S1_S0_iiiiiiii_param_6,
	.param .u64 .ptr .align 1 _Z14kernelgpuUbou2IdEvPT_S1_S1_S1_S1_S1_S1_S1_S1_S1_S0_iiiiiiii_param_7,
	.param .u64 .ptr .align 1 _Z14kernelgpuUbou2IdEvPT_S1_S1_S1_S1_S1_S1_S1_S1_S1_S0_iiiiiiii_param_8,
	.param .u64 .ptr .align 1 _Z14kernelgpuUbou2IdEvPT_S1_S1_S1_S1_S1_S1_S1_S1_S1_S0_iiiiiiii_param_9,
	.param .f64 _Z14kernelgpuUbou2IdEvPT_S1_S1_S1_S1_S1_S1_S1_S1_S1_S0_iiiiiiii_param_10,
	.param .u32 _Z14kernelgpuUbou2IdEvPT_S1_S1_S1_S1_S1_S1_S1_S1_S1_S0_iiiiiiii_param_11,
	.param .u32 _Z14kernelgpuUbou2IdEvPT_S1_S1_S1_S1_S1_S1_S1_S1_S1_S0_iiiiiiii_param_12,
	.param .u32 _Z14kernelgpuUbou2IdEvPT_S1_S1_S1_S1_S1_S1_S1_S1_S1_S0_iiiiiiii_param_13,
	.param .u32 _Z14kernelgpuUbou2IdEvPT_S1_S1_S1_S1_S1_S1_S1_S1_S1_S0_iiiiiiii_param_14,
	.param .u32 _Z14kernelgpuUbou2IdEvPT_S1_S1_S1_S1_S1_S1_S1_S1_S1_S0_iiiiiiii_param_15,
	.param .u32 _Z14kernelgpuUbou2IdEvPT_S1_S1_S1_S1_S1_S1_S1_S1_S1_S0_iiiiiiii_param_16,
	.param .u32 _Z14kernelgpuUbou2IdEvPT_S1_S1_S1_S1_S1_S1_S1_S1_S1_S0_iiiiiiii_param_17,
	.param .u32 _Z14kernelgpuUbou2IdEvPT_S1_S1_S1_S1_S1_S1_S1_S1_S1_S0_iiiiiiii_param_18
)
{
	.reg .pred 	%p<3>;
	.reg .b32 	%r<11>;
	.reg .b64 	%rd<11>;
	.reg .b64 	%fd<3>;

	ld.param.u64 	%rd3, [_Z14kernelgpuUbou2IdEvPT_S1_S1_S1_S1_S1_S1_S1_S1_S1_S0_iiiiiiii_param_0];
	ld.param.u64 	%rd4, [_Z14kernelgpuUbou2IdEvPT_S1_S1_S1_S1_S1_S1_S1_S1_S1_S0_iiiiiiii_param_2];
	ld.param.u32 	%r6, [_Z14kernelgpuUbou2IdEvPT_S1_S1_S1_S1_S1_S1_S1_S1_S1_S0_iiiiiiii_param_12];
	mov.u32 	%r7, %tid.x;
	mov.u32 	%r8, %ctaid.x;
	mov.u32 	%r1, %ntid.x;
	mad.lo.s32 	%r10, %r8, %r1, %r7;
	setp.ge.s32 	%p1, %r10, %r6;
	@%p1 bra 	$L__BB1_3;
	mov.u32 	%r9, %nctaid.x;
	mul.lo.s32 	%r3, %r1, %r9;
	cvta.to.global.u64 	%rd1, %rd4;
	cvta.to.global.u64 	%rd2, %rd3;
	mul.wide.s32 	%rd7, %r6, 8;
$L__BB1_2:
	mul.wide.s32 	%rd5, %r10, 8;
	add.s64 	%rd6, %rd1, %rd5;
	ld.global.f64 	%fd1, [%rd6];
	add.s64 	%rd8, %rd6, %rd7;
	ld.global.f64 	%fd2, [%rd8];
	add.s64 	%rd9, %rd2, %rd5;
	st.global.f64 	[%rd9], %fd1;
	add.s64 	%rd10, %rd9, %rd7;
	st.global.f64 	[%rd10], %fd2;
	add.s32 	%r10, %r10, %r3;
	setp.lt.s32 	%p2, %r10, %r6;
	@%p2 bra 	$L__BB1_2;
$L__BB1_3:
	ret;

}
	// .globl	_Z14kernelgpuUbou3IdEvPT_S1_S1_S1_S1_S1_S1_S1_S1_S1_S0_iiiiiiii
.visible .entry _Z14kernelgpuUbou3IdEvPT_S1_S1_S1_S1_S1_S1_S1_S1_S1_S0_iiiiiiii(
	.param .u64 .ptr .align 1 _Z14kernelgpuUbou3IdEvPT_S1_S1_S1_S1_S1_S1_S1_S1_S1_S0_iiiiiiii_param_0,
	.param .u64 .ptr .align 1 _Z14kernelgpuUbou3IdEvPT_S1_S1_S1_S1_S1_S1_S1_S1_S1_S0_iiiiiiii_param_1,
	.param .u64 .ptr .align 1 _Z14kernelgpuUbou3IdEvPT_S1_S1_S1_S1_S1_S1_S1_S1_S1_S0_iiiiiiii_param_2,
	.param .u64 .ptr .align 1 _Z14kernelgpuUbou3IdEvPT_S1_S1_S1_S1_S1_S1_S1_S1_S1_S0_iiiiiiii_param_3,
	.param .u64 .ptr .align 1 _Z14kernelgpuUbou3IdEvPT_S1_S1_S1_S1_S1_S1_S1_S1_S1_S0_iiiiiiii_param_4,
	.param .u64 .ptr .align 1 _Z14kernelgpuUbou3IdEvPT_S1_S1_S1_S1_S1_S1_S1_S1_S1_S0_iiiiiiii_param_5,
	.param .u64 .ptr .align 1 _Z14kernelgpuUbou3IdEvPT_S1_S1_S1_S1_S1_S1_S1_S1_S1_S0_iiiiiiii_param_6,
	.param .u64 .ptr .align 1 _Z14kernelgpuUbou3IdEvPT_S1_S1_S1_S1_S1_S1_S1_S1_S1_S0_iiiiiiii_param_7,
	.param .u64 .ptr .align 1 _Z14kernelgpuUbou3IdEvPT_S1_S1_S1_S1_S1_S1_S1_S1_S1_S0_iiiiiiii_param_8,
	.param .u64 .ptr .align 1 _Z14kernelgpuUbou3IdEvPT_S1_S1_S1_S1_S1_S1_S1_S1_S1_S0_iiiiiiii_param_9,
	.param .f64 _Z14kernelgpuUbou3IdEvPT_S1_S1_S1_S1_S1_S1_S1_S1_S1_S0_iiiiiiii_param_10,
	.param .u32 _Z14kernelgpuUbou3IdEvPT_S1_S1_S1_S1_S1_S1_S1_S1_S1_S0_iiiiiiii_param_11,
	.param .u32 _Z14kernelgpuUbou3IdEvPT_S1_S1_S1_S1_S1_S1_S1_S1_S1_S0_iiiiiiii_param_12,
	.param .u32 _Z14kernelgpuUbou3IdEvPT_S1_S1_S1_S1_S1_S1_S1_S1_S1_S0_iiiiiiii_param_13,
	.param .u32 _Z14kernelgpuUbou3IdEvPT_S1_S1_S1_S1_S1_S1_S1_S1_S1_S0_iiiiiiii_param_14,
	.param .u32 _Z14kernelgpuUbou3IdEvPT_S1_S1_S1_S1_S1_S1_S1_S1_S1_S0_iiiiiiii_param_15,
	.param .u32 _Z14kernelgpuUbou3IdEvPT_S1_S1_S1_S1_S1_S1_S1_S1_S1_S0_iiiiiiii_param_16,
	.param .u32 _Z14kernelgpuUbou3IdEvPT_S1_S1_S1_S1_S1_S1_S1_S1_S1_S0_iiiiiiii_param_17,
	.param .u32 _Z14kernelgpuUbou3IdEvPT_S1_S1_S1_S1_S1_S1_S1_S1_S1_S0_iiiiiiii_param_18
)
{
	.reg .pred 	%p<5>;
	.reg .b32 	%r<20>;
	.reg .b32 	%f<5>;
	.reg .b64 	%rd<25>;
	.reg .b64 	%fd<62>;

	ld.param.u64 	%rd6, [_Z14kernelgpuUbou3IdEvPT_S1_S1_S1_S1_S1_S1_S1_S1_S1_S0_iiiiiiii_param_0];
	ld.param.u64 	%rd7, [_Z14kernelgpuUbou3IdEvPT_S1_S1_S1_S1_S1_S1_S1_S1_S1_S0_iiiiiiii_param_2];
	ld.param.u64 	%rd8, [_Z14kernelgpuUbou3IdEvPT_S1_S1_S1_S1_S1_S1_S1_S1_S1_S0_iiiiiiii_param_3];
	ld.param.u64 	%rd9, [_Z14kernelgpuUbou3IdEvPT_S1_S1_S1_S1_S1_S1_S1_S1_S1_S0_iiiiiiii_param_6];
	ld.param.u32 	%r8, [_Z14kernelgpuUbou3IdEvPT_S1_S1_S1_S1_S1_S1_S1_S1_S1_S0_iiiiiiii_param_12];
	mov.u32 	%r9, %tid.x;
	mov.u32 	%r10, %ctaid.x;
	mov.u32 	%r1, %ntid.x;
	mad.lo.s32 	%r19, %r10, %r1, %r9;
	setp.ge.s32 	%p1, %r19, %r8;
	@%p1 bra 	$L__BB2_6;
	cvta.to.global.u64 	%rd1, %rd7;
	mul.lo.s32 	%r3, %r8, 3;
	mov.u32 	%r11, %nctaid.x;
	mul.lo.s32 	%r4, %r1, %r11;
	cvta.to.global.u64 	%rd2, %rd8;
	cvta.to.global.u64 	%rd3, %rd9;
	cvta.to.global.u64 	%rd4, %rd6;
	mul.wide.s32 	%rd12, %r3, 8;
	shl.b32 	%r13, %r8, 1;
	mul.wide.s32 	%rd5, %r8, 8;
$L__BB2_2:
	mul.wide.s32 	%rd10, %r19, 8;
	add.s64 	%rd11, %rd1, %rd10;
	ld.global.f64 	%fd1, [%rd11];
	add.s32 	%r12, %r19, %r3;
	add.s64 	%rd13, %rd11, %rd12;
	ld.global.f64 	%fd7, [%rd13];
	add.s32 	%r14, %r12, %r13;
	mul.wide.s32 	%rd14, %r14, 8;
	add.s64 	%rd15, %rd1, %rd14;
	ld.global.f64 	%fd8, [%rd15];
	shl.b32 	%r15, %r8, 2;
	sub.s32 	%r16, %r14, %r15;
	mul.wide.s32 	%rd16, %r16, 8;
	add.s64 	%rd17, %rd2, %rd16;
	ld.global.f64 	%fd9, [%rd17];
	add.s64 	%rd18, %rd17, %rd5;
	ld.global.f64 	%fd10, [%rd18];
	add.s64 	%rd19, %rd3, %rd10;
	ld.global.f64 	%fd11, [%rd19];
	add.s64 	%rd20, %rd19, %rd5;
	ld.global.f64 	%fd12, [%rd20];
	add.f64 	%fd13, %fd7, %fd9;
	mul.f64 	%fd14, %fd13, %fd11;
	add.f64 	%fd15, %fd8, %fd10;
	mul.f64 	%fd16, %fd15, %fd12;
	mul.f64 	%fd17, %fd16, 0d408F400000000000;
	fma.rn.f64 	%fd2, %fd14, 0d408F400000000000, %fd17;
	{
	.reg .b32 %temp; 
	mov.b64 	{%temp, %r17}, %fd2;
	}
	and.b32  	%r6, %r17, 2147483647;
	{
	.reg .b32 %temp; 
	mov.b64 	{%r18, %temp}, %fd2;
	}
	mov.b64 	%fd3, {%r18, %r6};
	setp.ltu.f64 	%p2, %fd3, 0d3FE4F92224DD2F1A;
	@%p2 bra 	$L__BB2_4;
	add.f64 	%fd18, %fd3, %fd3;
	cvt.rn.f32.f64 	%f1, %fd18;
	mul.f32 	%f2, %f1, 0f3FB8AA3B;
	cvt.rni.f32.f32 	%f3, %f2;
	cvt.f64.f32 	%fd19, %f3;
	fma.rn.f64 	%fd20, %fd19, 0dBFE62E42FEFA39EF, %fd18;
	fma.rn.f64 	%fd21, %fd20, 0d3E5AE904A4741B81, 0d3E928A27F89B6999;
	fma.rn.f64 	%fd22, %fd21, %fd20, 0d3EC71DE715FF7E07;
	fma.rn.f64 	%fd23, %fd22, %fd20, 0d3EFA019A6B0AC45A;
	fma.rn.f64 	%fd24, %fd23, %fd20, 0d3F2A01A017EED94F;
	fma.rn.f64 	%fd25, %fd24, %fd20, 0d3F56C16C17F2A71B;
	fma.rn.f64 	%fd26, %fd25, %fd20, 0d3F811111111173C4;
	fma.rn.f64 	%fd27, %fd26, %fd20, 0d3FA555555555211A;
	fma.rn.f64 	%fd28, %fd27, %fd20, 0d3FC5555555555540;
	fma.rn.f64 	%fd29, %fd28, %fd20, 0d3FE0000000000005;
	mul.f64 	%fd30, %fd20, %fd29;
	fma.rn.f64 	%fd31, %fd30, %fd20, %fd20;
	ex2.approx.ftz.f32 	%f4, %f3;
	cvt.f64.f32 	%fd32, %f4;
	mov.f64 	%fd33, 0d3FF0000000000000;
	sub.f64 	%fd34, %fd33, %fd32;
	neg.f64 	%fd35, %fd31;
	fma.rn.f64 	%fd36, %fd35, %fd32, %fd34;
	mov.f64 	%fd37, 0d4000000000000000;
	sub.f64 	%fd38, %fd37, %fd36;
	rcp.approx.ftz.f64 	%fd39, %fd38;
	neg.f64 	%fd40, %fd38;
	fma.rn.f64 	%fd41, %fd40, %fd39, 0d3FF0000000000000;
	fma.rn.f64 	%fd42, %fd41, %fd41, %fd41;
	fma.rn.f64 	%fd43, %fd42, %fd39, %fd39;
	fma.rn.f64 	%fd44, %fd43, 0dC000000000000000, 0d3FF0000000000000;
	setp.gt.u32 	%p3, %r6, 1077088193;
	selp.f64 	%fd45, 0d3FF0000000000000, %fd44, %p3;
	copysign.f64 	%fd61, %fd2, %fd45;
	bra.uni 	$L__BB2_5;
$L__BB2_4:
	mul.f64 	%fd46, %fd2, %fd2;
	fma.rn.f64 	%fd47, %fd46, 0dBEF0BC46E2F5E964, 0d3F14359F420AFC3D;
	fma.rn.f64 	%fd48, %fd47, %fd46, 0dBF2DF9F0728C5D84;
	fma.rn.f64 	%fd49, %fd48, %fd46, 0d3F4337D1CEC4F033;
	fma.rn.f64 	%fd50, %fd49, %fd46, 0dBF57D6E9674335B3;
	fma.rn.f64 	%fd51, %fd50, %fd46, 0d3F6D6D000D7AAD3D;
	fma.rn.f64 	%fd52, %fd51, %fd46, 0dBF8226E1F3CF1EF5;
	fma.rn.f64 	%fd53, %fd52, %fd46, 0d3F9664F47EC0C8CF;
	fma.rn.f64 	%fd54, %fd53, %fd46, 0dBFABA1BA1B80AB40;
	fma.rn.f64 	%fd55, %fd54, %fd46, 0d3FC111111110FA4A;
	fma.rn.f64 	%fd56, %fd55, %fd46, 0dBFD5555555555550;
	fma.rn.f64 	%fd57, %fd56, %fd46, 0d0000000000000000;
	fma.rn.f64 	%fd61, %fd57, %fd2, %fd2;
$L__BB2_5:
	fma.rn.f64 	%fd58, %fd61, 0d3FE0000000000000, 0dBFE0000000000000;
	neg.f64 	%fd59, %fd1;
	mul.f64 	%fd60, %fd58, %fd59;
	add.s64 	%rd22, %rd4, %rd10;
	st.global.f64 	[%rd22], %fd60;
	add.s64 	%rd23, %rd22, %rd5;
	mov.b64 	%rd24, 0;
	st.global.u64 	[%rd23], %rd24;
	add.s32 	%r19, %r19, %r4;
	setp.lt.s32 	%p4, %r19, %r8;
	@%p4 bra 	$L__BB2_2;
$L__BB2_6:
	ret;

}
	// .globl	_Z14kernelgpuUbou4IdEvPT_S1_S1_S1_S1_S1_S1_S1_S1_S1_S0_iiiiiiii
.visible .entry _Z14kernelgpuUbou4IdEvPT_S1_S1_S1_S1_S1_S1_S1_S1_S1_S0_iiiiiiii(
	.param .u64 .ptr .align 1 _Z14kernelgpuUbou4IdEvPT_S1_S1_S1_S1_S1_S1_S1_S1_S1_S0_iiiiiiii_param_0,
	.param .u64 .ptr .align 1 _Z14kernelgpuUbou4IdEvPT_S1_S1_S1_S1_S1_S1_S1_S1_S1_S0_iiiiiiii_param_1,
	.param .u64 .ptr .align 1 _Z14kernelgpuUbou4IdEvPT_S1_S1_S1_S1_S1_S1_S1_S1_S1_S0_iiiiiiii_param_2,
	.param .u64 .ptr .align 1 _Z14kernelgpuUbou4IdEvPT_S1_S1_S1_S1_S1_S1_S1_S1_S1_S0_iiiiiiii_param_3,
	.param .u64 .ptr .align 1 _Z14kernelgpuUbou4IdEvPT_S1_S1_S1_S1_S1_S1_S1_S1_S1_S0_iiiiiiii_param_4,
	.param .u64 .ptr .align 1 _Z14kernelgpuUbou4IdEvPT_S1_S1_S1_S1_S1_S1_S1_S1_S1_S0_iiiiiiii_param_5,
	.param .u64 .ptr .align 1 _Z14kernelgpuUbou4IdEvPT_S1_S1_S1_S1_S1_S1_S1_S1_S1_S0_iiiiiiii_param_6,
	.param .u64 .ptr .align 1 _Z14kernelgpuUbou4IdEvPT_S1_S1_S1_S1_S1_S1_S1_S1_S1_S0_iiiiiiii_param_7,
	.param .u64 .ptr .align 1 _Z14kernelgpuUbou4IdEvPT_S1_S1_S1_S1_S1_S1_S1_S1_S1_S0_iiiiiiii_param_8,
	.param .u64 .ptr .align 1 _Z14kernelgpuUbou4IdEvPT_S1_S1_S1_S1_S1_S1_S1_S1_S1_S0_iiiiiiii_param_9,
	.param .f64 _Z14kernelgpuUbou4IdEvPT_S1_S1_S1_S1_S1_S1_S1_S1_S1_S0_iiiiiiii_param_10,
	.param .u32 _Z14kernelgpuUbou4IdEvPT_S1_S1_S1_S1_S1_S1_S1_S1_S1_S0_iiiiiiii_param_11,
	.param .u32 _Z14kernelgpuUbou4IdEvPT_S1_S1_S1_S1_S1_S1_S1_S1_S1_S0_iiiiiiii_param_12,
	.param .u32 _Z14kernelgpuUbou4IdEvPT_S1_S1_S1_S1_S1_S1_S1_S1_S1_S0_iiiiiiii_param_13,
	.param .u32 _Z14kernelgpuUbou4IdEvPT_S1_S1_S1_S1_S1_S1_S1_S1_S1_S0_iiiiiiii_param_14,
	.param .u32 _Z14kernelgpuUbou4IdEvPT_S1_S1_S1_S1_S1_S1_S1_S1_S1_S0_iiiiiiii_param_15,
	.param .u32 _Z14kernelgpuUbou4IdEvPT_S1_S1_S1_S1_S1_S1_S1_S1_S1_S0_iiiiiiii_param_16,
	.param .u32 _Z14kernelgpuUbou4IdEvPT_S1_S1_S1_S1_S1_S1_S1_S1_S1_S0_iiiiiiii_param_17,
	.param .u32 _Z14kernelgpuUbou4IdEvPT_S1_S1_S1_S1_S1_S1_S1_S1_S1_S0_iiiiiiii_param_18
)
{
	.reg .pred 	%p<3>;
	.reg .b32 	%r<11>;
	.reg .b64 	%rd<11>;
	.reg .b64 	%fd<2>;

	ld.param.u64 	%rd3, [_Z14kernelgpuUbou4IdEvPT_S1_S1_S1_S1_S1_S1_S1_S1_S1_S0_iiiiiiii_param_0];
	ld.param.u64 	%rd4, [_Z14kernelgpuUbou4IdEvPT_S1_S1_S1_S1_S1_S1_S1_S1_S1_S0_iiiiiiii_param_2];
	ld.param.u32 	%r6, [_Z14kernelgpuUbou4IdEvPT_S1_S1_S1_S1_S1_S1_S1_S1_S1_S0_iiiiiiii_param_12];
	mov.u32 	%r7, %tid.x;
	mov.u32 	%r8, %ctaid.x;
	mov.u32 	%r1, %ntid.x;
	mad.lo.s32 	%r10, %r8, %r1, %r7;
	setp.ge.s32 	%p1, %r10, %r6;
	@%p1 bra 	$L__BB3_3;
	mov.u32 	%r9, %nctaid.x;
	mul.lo.s32 	%r3, %r1, %r9;
	cvta.to.global.u64 	%rd1, %rd4;
	cvta.to.global.u64 	%rd2, %rd3;
	mul.wide.s32 	%rd8, %r6, 8;
$L__BB3_2:
	mul.wide.s32 	%rd5, %r10, 8;
	add.s64 	%rd6, %rd1, %rd5;
	ld.global.f64 	%fd1, [%rd6];
	add.s64 	%rd7, %rd2, %rd5;
	st.global.f64 	[%rd7], %fd1;
	add.s64 	%rd9, %rd7, %rd8;
	mov.b64 	%rd10, 0;
	st.global.u64 	[%rd9], %rd10;
	add.s32 	%r10, %r10, %r3;
	setp.lt.s32 	%p2, %r10, %r6;
	@%p2 bra 	$L__BB3_2;
$L__BB3_3:
	ret;

}
	// .globl	_Z14kernelgpuUbou5IdEvPT_S1_S1_S1_S1_S1_S1_S1_S1_S1_S0_iiiiiiii
.visible .entry _Z14kernelgpuUbou5IdEvPT_S1_S1_S1_S1_S1_S1_S1_S1_S1_S0_iiiiiiii(
	.param .u64 .ptr .align 1 _Z14kernelgpuUbou5IdEvPT_S1_S1_S1_S1_S1_S1_S1_S1_S1_S0_iiiiiiii_param_0,
	.param .u64 .ptr .align 1 _Z14kernelgpuUbou5IdEvPT_S1_S1_S1_S1_S1_S1_S1_S1_S1_S0_iiiiiiii_param_1,
	.param .u64 .ptr .align 1 _Z14kernelgpuUbou5IdEvPT_S1_S1_S1_S1_S1_S1_S1_S1_S1_S0_iiiiiiii_param_2,
	.param .u64 .ptr .align 1 _Z14kernelgpuUbou5IdEvPT_S1_S1_S1_S1_S1_S1_S1_S1_S1_S0_iiiiiiii_param_3,
	.param .u64 .ptr .align 1 _Z14kernelgpuUbou5IdEvPT_S1_S1_S1_S1_S1_S1_S1_S1_S1_S0_iiiiiiii_param_4,
	.param .u64 .ptr .align 1 _Z14kernelgpuUbou5IdEvPT_S1_S1_S1_S1_S1_S1_S1_S1_S1_S0_iiiiiiii_param_5,
	.param .u64 .ptr .align 1 _Z14kernelgpuUbou5IdEvPT_S1_S1_S1_S1_S1_S1_S1_S1_S1_S0_iiiiiiii_param_6,
	.param .u64 .ptr .align 1 _Z14kernelgpuUbou5IdEvPT_S1_S1_S1_S1_S1_S1_S1_S1_S1_S0_iiiiiiii_param_7,
	.param .u64 .ptr .align 1 _Z14kernelgpuUbou5IdEvPT_S1_S1_S1_S1_S1_S1_S1_S1_S1_S0_iiiiiiii_param_8,
	.param .u64 .ptr .align 1 _Z14kernelgpuUbou5IdEvPT_S1_S1_S1_S1_S1_S1_S1_S1_S1_S0_iiiiiiii_param_9,
	.param .f64 _Z14kernelgpuUbou5IdEvPT_S1_S1_S1_S1_S1_S1_S1_S1_S1_S0_iiiiiiii_param_10,
	.param .u32 _Z14kernelgpuUbou5IdEvPT_S1_S1_S1_S1_S1_S1_S1_S1_S1_S0_iiiiiiii_param_11,
	.param .u32 _Z14kernelgpuUbou5IdEvPT_S1_S1_S1_S1_S1_S1_S1_S1_S1_S0_iiiiiiii_param_12,
	.param .u32 _Z14kernelgpuUbou5IdEvPT_S1_S1_S1_S1_S1_S1_S1_S1_S1_S0_iiiiiiii_param_13,
	.param .u32 _Z14kernelgpuUbou5IdEvPT_S1_S1_S1_S1_S1_S1_S1_S1_S1_S0_iiiiiiii_param_14,
	.param .u32 _Z14kernelgpuUbou5IdEvPT_S1_S1_S1_S1_S1_S1_S1_S1_S1_S0_iiiiiiii_param_15,
	.param .u32 _Z14kernelgpuUbou5IdEvPT_S1_S1_S1_S1_S1_S1_S1_S1_S1_S0_iiiiiiii_param_16,
	.param .u32 _Z14kernelgpuUbou5IdEvPT_S1_S1_S1_S1_S1_S1_S1_S1_S1_S0_iiiiiiii_param_17,
	.param .u32 _Z14kernelgpuUbou5IdEvPT_S1_S1_S1_S1_S1_S1_S1_S1_S1_S0_iiiiiiii_param_18
)
{
	.reg .pred 	%p<3>;
	.reg .b32 	%r<11>;
	.reg .b64 	%rd<11>;
	.reg .b64 	%fd<3>;

	ld.param.u64 	%rd3, [_Z14kernelgpuUbou5IdEvPT_S1_S1_S1_S1_S1_S1_S1_S1_S1_S0_iiiiiiii_param_0];
	ld.param.u64 	%rd4, [_Z14kernelgpuUbou5IdEvPT_S1_S1_S1_S1_S1_S1_S1_S1_S1_S0_iiiiiiii_param_2];
	ld.param.u32 	%r6, [_Z14kernelgpuUbou5IdEvPT_S1_S1_S1_S1_S1_S1_S1_S1_S1_S0_iiiiiiii_param_12];
	mov.u32 	%r7, %tid.x;
	mov.u32 	%r8, %ctaid.x;
	mov.u32 	%r1, %ntid.x;
	mad.lo.s32 	%r10, %r8, %r1, %r7;
	setp.ge.s32 	%p1, %r10, %r6;
	@%p1 bra 	$L__BB4_3;
	mov.u32 	%r9, %nctaid.x;
	mul.lo.s32 	%r3, %r1, %r9;
	cvta.to.global.u64 	%rd1, %rd4;
	cvta.to.global.u64 	%rd2, %rd3;
	mul.wide.s32 	%rd7, %r6, 8;
$L__BB4_2:
	mul.wide.s32 	%rd5, %r10, 8;
	add.s64 	%rd6, %rd1, %rd5;
	ld.global.f64 	%fd1, [%rd6];
	add.s64 	%rd8, %rd6, %rd7;
	ld.global.f64 	%fd2, [%rd8];
	add.s64 	%rd9, %rd2, %rd5;
	st.global.f64 	[%rd9], %fd1;
	add.s64 	%rd10, %rd9, %rd7;
	st.global.f64 	[%rd10], %fd2;
	add.s32 	%r10, %r10, %r3;
	setp.lt.s32 	%p2, %r10, %r6;
	@%p2 bra 	$L__BB4_2;
$L__BB4_3:
	ret;

}
	// .globl	_Z14kernelgpuUbou1IfEvPT_S1_S1_S1_S1_S1_S1_S1_S1_S1_S0_iiiiiiii
.visible .entry _Z14kernelgpuUbou1IfEvPT_S1_S1_S1_S1_S1_S1_S1_S1_S1_S0_iiiiiiii(
	.param .u64 .ptr .align 1 _Z14kernelgpuUbou1IfEvPT_S1_S1_S1_S1_S1_S1_S1_S1_S1_S0_iiiiiiii_param_0,
	.param .u64 .ptr .align 1 _Z14kernelgpuUbou1IfEvPT_S1_S1_S1_S1_S1_S1_S1_S1_S1_S0_iiiiiiii_param_1,
	.param .u64 .ptr .align 1 _Z14kernelgpuUbou1IfEvPT_S1_S1_S1_S1_S1_S1_S1_S1_S1_S0_iiiiiiii_param_2,
	.param .u64 .ptr .align 1 _Z14kernelgpuUbou1IfEvPT_S1_S1_S1_S1_S1_S1_S1_S1_S1_S0_iiiiiiii_param_3,
	.param .u64 .ptr .align 1 _Z14kernelgpuUbou1IfEvPT_S1_S1_S1_S1_S1_S1_S1_S1_S1_S0_iiiiiiii_param_4,
	.param .u64 .ptr .align 1 _Z14kernelgpuUbou1IfEvPT_S1_S1_S1_S1_S1_S1_S1_S1_S1_S0_iiiiiiii_param_5,
	.param .u64 .ptr .align 1 _Z14kernelgpuUbou1IfEvPT_S1_S1_S1_S1_S1_S1_S1_S1_S1_S0_iiiiiiii_param_6,
	.param .u64 .ptr .align 1 _Z14kernelgpuUbou1IfEvPT_S1_S1_S1_S1_S1_S1_S1_S1_S1_S0_iiiiiiii_param_7,
	.param .u64 .ptr .align 1 _Z14kernelgpuUbou1IfEvPT_S1_S1_S1_S1_S1_S1_S1_S1_S1_S0_iiiiiiii_param_8,
	.param .u64 .ptr .align 1 _Z14kernelgpuUbou1IfEvPT_S1_S1_S1_S1_S1_S1_S1_S1_S1_S0_iiiiiiii_param_9,
	.param .f32 _Z14kernelgpuUbou1IfEvPT_S1_S1_S1_S1_S1_S1_S1_S1_S1_S0_iiiiiiii_param_10,
	.param .u32 _Z14kernelgpuUbou1IfEvPT_S1_S1_S1_S1_S1_S1_S1_S1_S1_S0_iiiiiiii_param_11,
	.param .u32 _Z14kernelgpuUbou1IfEvPT_S1_S1_S1_S1_S1_S1_S1_S1_S1_S0_iiiiiiii_param_12,
	.param .u32 _Z14kernelgpuUbou1IfEvPT_S1_S1_S1_S1_S1_S1_S1_S1_S1_S0_iiiiiiii_param_13,
	.param .u32 _Z14kernelgpuUbou1IfEvPT_S1_S1_S1_S1_S1_S1_S1_S1_S1_S0_iiiiiiii_param_14,
	.param .u32 _Z14kernelgpuUbou1IfEvPT_S1_S1_S1_S1_S1_S1_S1_S1_S1_S0_iiiiiiii_param_15,
	.param .u32 _Z14kernelgpuUbou1IfEvPT_S1_S1_S1_S1_S1_S1_S1_S1_S1_S0_iiiiiiii_param_16,
	.param .u32 _Z14kernelgpuUbou1IfEvPT_S1_S1_S1_S1_S1_S1_S1_S1_S1_S0_iiiiiiii_param_17,
	.param .u32 _Z14kernelgpuUbou1IfEvPT_S1_S1_S1_S1_S1_S1_S1_S1_S1_S0_iiiiiiii_param_18
)
{
	.reg .pred 	%p<3>;
	.reg .b32 	%r<12>;
	.reg .b32 	%f<2>;
	.reg .b64 	%rd<10>;

	ld.param.u64 	%rd3, [_Z14kernelgpuUbou1IfEvPT_S1_S1_S1_S1_S1_S1_S1_S1_S1_S0_iiiiiiii_param_0];
	ld.param.u64 	%rd4, [_Z14kernelgpuUbou1IfEvPT_S1_S1_S1_S1_S1_S1_S1_S1_S1_S0_iiiiiiii_param_2];
	ld.param.u32 	%r6, [_Z14kernelgpuUbou1IfEvPT_S1_S1_S1_S1_S1_S1_S1_S1_S1_S0_iiiiiiii_param_12];
	mov.u32 	%r7, %tid.x;
	mov.u32 	%r8, %ctaid.x;
	mov.u32 	%r1, %ntid.x;
	mad.lo.s32 	%r11, %r8, %r1, %r7;
	setp.ge.s32 	%p1, %r11, %r6;
	@%p1 bra 	$L__BB5_3;
	mov.u32 	%r9, %nctaid.x;
	mul.lo.s32 	%r3, %r1, %r9;
	cvta.to.global.u64 	%rd1, %rd4;
	cvta.to.global.u64 	%rd2, %rd3;
	mul.wide.s32 	%rd8, %r6, 4;
$L__BB5_2:
	mul.wide.s32 	%rd5, %r11, 4;
	add.s64 	%rd6, %rd1, %rd5;
	ld.global.f32 	%f1, [%rd6];
	add.s64 	%rd7, %rd2, %rd5;
	st.global.f32 	[%rd7], %f1;
	add.s64 	%rd9, %rd7, %rd8;
	mov.b32 	%r10, 0;
	st.global.u32 	[%rd9], %r10;
	add.s32 	%r11, %r11, %r3;
	setp.lt.s32 	%p2, %r11, %r6;
	@%p2 bra 	$L__BB5_2;
$L__BB5_3:
	ret;

}
	// .globl	_Z14kernelgpuUbou2IfEvPT_S1_S1_S1_S1_S1_S1_S1_S1_S1_S0_iiiiiiii
.visible .entry _Z14kernelgpuUbou2IfEvPT_S1_S1_S1_S1_S1_S1_S1_S1_S1_S0_iiiiiiii(
	.param .u64 .ptr .align 1 _Z14kernelgpuUbou2IfEvPT_S1_S1_S1_S1_S1_S1_S1_S1_S1_S0_iiiiiiii_param_0,
	.param .u64 .ptr .align 1 _Z14kernelgpuUbou2IfEvPT_S1_S1_S1_S1_S1_S1_S1_S1_S1_S0_iiiiiiii_param_1,
	.param .u64 .ptr .align 1 _Z14kernelgpuUbou2IfEvPT_S1_S1_S1_S1_S1_S1_S1_S1_S1_S0_iiiiiiii_param_2,
	.param .u64 .ptr .align 1 _Z14kernelgpuUbou2IfEvPT_S1_S1_S1_S1_S1_S1_S1_S1_S1_S0_iiiiiiii_param_3,
	.param .u64 .ptr .align 1 _Z14kernelgpuUbou2IfEvPT_S1_S1_S1_S1_S1_S1_S1_S1_S1_S0_iiiiiiii_param_4,
	.param .u64 .ptr .align 1 _Z14kernelgpuUbou2IfEvPT_S1_S1_S1_S1_S1_S1_S1_S1_S1_S0_iiiiiiii_param_5,
	.param .u64 .ptr .align 1 _Z14kernelgpuUbou2IfEvPT_S1_S1_S1_S1_S1_S1_S1_S1_S1_S0_iiiiiiii_param_6,
	.param .u64 .ptr .align 1 _Z14kernelgpuUbou2IfEvPT_S1_S1_S1_S1_S1_S1_S1_S1_S1_S0_iiiiiiii_param_7,
	.param .u64 .ptr .align 1 _Z14kernelgpuUbou2IfEvPT_S1_S1_S1_S1_S1_S1_S1_S1_S1_S0_iiiiiiii_param_8,
	.param .u64 .ptr .align 1 _Z14kernelgpuUbou2IfEvPT_S1_S1_S1_S1_S1_S1_S1_S1_S1_S0_iiiiiiii_param_9,
	.param .f32 _Z14kernelgpuUbou2IfEvPT_S1_S1_S1_S1_S1_S1_S1_S1_S1_S0_iiiiiiii_param_10,
	.param .u32 _Z14kernelgpuUbou2IfEvPT_S1_S1_S1_S1_S1_S1_S1_S1_S1_S0_iiiiiiii_param_11,
	.param .u32 _Z14kernelgpuUbou2IfEvPT_S1_S1_S1_S1_S1_S1_S1_S1_S1_S0_iiiiiiii_param_12,
	.param .u32 _Z14kernelgpuUbou2IfEvPT_S1_S1_S1_S1_S1_S1_S1_S1_S1_S0_iiiiiiii_param_13,
	.param .u32 _Z14kernelgpuUbou2IfEvPT_S1_S1_S1_S1_S1_S1_S1_S1_S1_S0_iiiiiiii_param_14,
	.param .u32 _Z14kernelgpuUbou2IfEvPT_S1_S1_S1_S1_S1_S1_S1_S1_S1_S0_iiiiiiii_param_15,
	.param .u32 _Z14kernelgpuUbou2IfEvPT_S1_S1_S1_S1_S1_S1_S1_S1_S1_S0_iiiiiiii_param_16,
	.param .u32 _Z14kernelgpuUbou2IfEvPT_S1_S1_S1_S1_S1_S1_S1_S1_S1_S0_iiiiiiii_param_17,
	.param .u32 _Z14kernelgpuUbou2IfEvPT_S1_S1_S1_S1_S1_S1_S1_S1_S1_S0_iiiiiiii_param_18
)
{
	.reg .pred 	%p<3>;
	.reg .b32 	%r<11>;
	.reg .b32 	%f<3>;
	.reg .b64 	%rd<11>;

	ld.param.u64 	%rd3, [_Z14kernelgpuUbou2IfEvPT_S1_S1_S1_S1_S1_S1_S1_S1_S1_S0_iiiiiiii_param_0];
	ld.param.u64 	%rd4, [_Z14kernelgpuUbou2IfEvPT_S1_S1_S1_S1_S1_S1_S1_S1_S1_S0_iiiiiiii_param_2];
	ld.param.u32 	%r6, [_Z14kernelgpuUbou2IfEvPT_S1_S1_S1_S1_S1_S1_S1_S1_S1_S0_iiiiiiii_param_12];
	mov.u32 	%r7, %tid.x;
	mov.u32 	%r8, %ctaid.x;
	mov.u32 	%r1, %ntid.x;
	mad.lo.s32 	%r10, %r8, %r1, %r7;
	setp.ge.s32 	%p1, %r10, %r6;
	@%p1 bra 	$L__BB6_3;
	mov.u32 	%r9, %nctaid.x;
	mul.lo.s32 	%r3, %r1, %r9;
	cvta.to.global.u64 	%rd1, %rd4;
	cvta.to.global.u64 	%rd2, %rd3;
	mul.wide.s32 	%rd7, %r6, 4;
$L__BB6_2:
	mul.wide.s32 	%rd5, %r10, 4;
	add.s64 	%rd6, %rd1, %rd5;
	ld.global.f32 	%f1, [%rd6];
	add.s64 	%rd8, %rd6, %rd7;
	ld.global.f32 	%f2, [%rd8];
	add.s64 	%rd9, %rd2, %rd5;
	st.global.f32 	[%rd9], %f1;
	add.s64 	%rd10, %rd9, %rd7;
	st.global.f32 	[%rd10], %f2;
	add.s32 	%r10, %r10, %r3;
	setp.lt.s32 	%p2, %r10, %r6;
	@%p2 bra 	$L__BB6_2;
$L__BB6_3:
	ret;

}
	// .globl	_Z14kernelgpuUbou3IfEvPT_S1_S1_S1_S1_S1_S1_S1_S1_S1_S0_iiiiiiii
.visible .entry _Z14kernelgpuUbou3IfEvPT_S1_S1_S1_S1_S1_S1_S1_S1_S1_S0_iiiiiiii(
	.param .u64 .ptr .align 1 _Z14kernelgpuUbou3IfEvPT_S1_S1_S1_S1_S1_S1_S1_S1_S1_S0_iiiiiiii_param_0,
	.param .u64 .ptr .align 1 _Z14kernelgpuUbou3IfEvPT_S1_S1_S1_S1_S1_S1_S1_S1_S1_S0_iiiiiiii_param_1,
	.param .u64 .ptr .align 1 _Z14kernelgpuUbou3IfEvPT_S1_S1_S1_S1_S1_S1_S1_S1_S1_S0_iiiiiiii_param_2,
	.param .u64 .ptr .align 1 _Z14kernelgpuUbou3IfEvPT_S1_S1_S1_S1_S1_S1_S1_S1_S1_S0_iiiiiiii_param_3,
	.param .u64 .ptr .align 1 _Z14kernelgpuUbou3IfEvPT_S1_S1_S1_S1_S1_S1_S1_S1_S1_S0_iiiiiiii_param_4,
	.param .u64 .ptr .align 1 _Z14kernelgpuUbou3IfEvPT_S1_S1_S1_S1_S1_S1_S1_S1_S1_S0_iiiiiiii_param_5,
	.param .u64 .ptr .align 1 _Z14kernelgpuUbou3IfEvPT_S1_S1_S1_S1_S1_S1_S1_S1_S1_S0_iiiiiiii_param_6,
	.param .u64 .ptr .align 1 _Z14kernelgpuUbou3IfEvPT_S1_S1_S1_S1_S1_S1_S1_S1_S1_S0_iiiiiiii_param_7,
	.param .u64 .ptr .align 1 _Z14kernelgpuUbou3IfEvPT_S1_S1_S1_S1_S1_S1_S1_S1_S1_S0_iiiiiiii_param_8,
	.param .u64 .ptr .align 1 _Z14kernelgpuUbou3IfEvPT_S1_S1_S1_S1_S1_S1_S1_S1_S1_S0_iiiiiiii_param_9,
	.param .f32 _Z14kernelgpuUbou3IfEvPT_S1_S1_S1_S1_S1_S1_S1_S1_S1_S0_iiiiiiii_param_10,
	.param .u32 _Z14kernelgpuUbou3IfEvPT_S1_S1_S1_S1_S1_S1_S1_S1_S1_S0_iiiiiiii_param_11,
	.param .u32 _Z14kernelgpuUbou3IfEvPT_S1_S1_S1_S1_S1_S1_S1_S1_S1_S0_iiiiiiii_param_12,
	.param .u32 _Z14kernelgpuUbou3IfEvPT_S1_S1_S1_S1_S1_S1_S1_S1_S1_S0_iiiiiiii_param_13,
	.param .u32 _Z14kernelgpuUbou3IfEvPT_S1_S1_S1_S1_S1_S1_S1_S1_S1_S0_iiiiiiii_param_14,
	.param .u32 _Z14kernelgpuUbou3IfEvPT_S1_S1_S1_S1_S1_S1_S1_S1_S1_S0_iiiiiiii_param_15,
	.param .u32 _Z14kernelgpuUbou3IfEvPT_S1_S1_S1_S1_S1_S1_S1_S1_S1_S0_iiiiiiii_param_16,
	.param .u32 _Z14kernelgpuUbou3IfEvPT_S1_S1_S1_S1_S1_S1_S1_S1_S1_S0_iiiiiiii_param_17,
	.param .u32 _Z14kernelgpuUbou3IfEvPT_S1_S1_S1_S1_S1_S1_S1_S1_S1_S0_iiiiiiii_param_18
)
{
	.reg .pred 	%p<5>;
	.reg .b32 	%r<21>;
	.reg .b32 	%f<18>;
	.reg .b64 	%rd<24>;
	.reg .b64 	%fd<53>;

	ld.param.u64 	%rd6, [_Z14kernelgpuUbou3IfEvPT_S1_S1_S1_S1_S1_S1_S1_S1_S1_S0_iiiiiiii_param_0];
	ld.param.u64 	%rd7, [_Z14kernelgpuUbou3IfEvPT_S1_S1_S1_S1_S1_S1_S1_S1_S1_S0_iiiiiiii_param_2];
	ld.param.u64 	%rd8, [_Z14kernelgpuUbou3IfEvPT_S1_S1_S1_S1_S1_S1_S1_S1_S1_S0_iiiiiiii_param_3];
	ld.param.u64 	%rd9, [_Z14kernelgpuUbou3IfEvPT_S1_S1_S1_S1_S1_S1_S1_S1_S1_S0_iiiiiiii_param_6];
	ld.param.u32 	%r8, [_Z14kernelgpuUbou3IfEvPT_S1_S1_S1_S1_S1_S1_S1_S1_S1_S0_iiiiiiii_param_12];
	mov.u32 	%r9, %tid.x;
	mov.u32 	%r10, %ctaid.x;
	mov.u32 	%r1, %ntid.x;
	mad.lo.s32 	%r20, %r10, %r1, %r9;
	setp.ge.s32 	%p1, %r20, %r8;
	@%p1 bra 	$L__BB7_6;
	cvta.to.global.u64 	%rd1, %rd7;
	mul.lo.s32 	%r3, %r8, 3;
	mov.u32 	%r11, %nctaid.x;
	mul.lo.s32 	%r4, %r1, %r11;
	cvta.to.global.u64 	%rd2, %rd8;
	cvta.to.global.u64 	%rd3, %rd9;
	cvta.to.global.u64 	%rd4, %rd6;
	mul.wide.s32 	%rd12, %r3, 4;
	shl.b32 	%r13, %r8, 1;
	mul.wide.s32 	%rd5, %r8, 4;
$L__BB7_2:
	mul.wide.s32 	%rd10, %r20, 4;
	add.s64 	%rd11, %rd1, %rd10;
	ld.global.f32 	%f2, [%rd11];
	add.s32 	%r12, %r20, %r3;
	add.s64 	%rd13, %rd11, %rd12;
	ld.global.f32 	%f3, [%rd13];
	add.s32 	%r14, %r12, %r13;
	mul.wide.s32 	%rd14, %r14, 4;
	add.s64 	%rd15, %rd1, %rd14;
	ld.global.f32 	%f4, [%rd15];
	shl.b32 	%r15, %r8, 2;
	sub.s32 	%r16, %r14, %r15;
	mul.wide.s32 	%rd16, %r16, 4;
	add.s64 	%rd17, %rd2, %rd16;
	ld.global.f32 	%f5, [%rd17];
	add.s64 	%rd18, %rd17, %rd5;
	ld.global.f32 	%f6, [%rd18];
	add.s64 	%rd19, %rd3, %rd10;
	ld.global.f32 	%f7, [%rd19];
	add.s64 	%rd20, %rd19, %rd5;
	ld.global.f32 	%f8, [%rd20];
	neg.f32 	%f1, %f2;
	add.f32 	%f9, %f3, %f5;
	mul.f32 	%f10, %f9, %f7;
	cvt.f64.f32 	%fd6, %f10;
	add.f32 	%f11, %f4, %f6;
	mul.f32 	%f12, %f11, %f8;
	cvt.f64.f32 	%fd7, %f12;
	mul.f64 	%fd8, %fd7, 0d408F400000000000;
	fma.rn.f64 	%fd1, %fd6, 0d408F400000000000, %fd8;
	{
	.reg .b32 %temp; 
	mov.b64 	{%temp, %r17}, %fd1;
	}
	and.b32  	%r6, %r17, 2147483647;
	{
	.reg .b32 %temp; 
	mov.b64 	{%r18, %temp}, %fd1;
	}
	mov.b64 	%fd2, {%r18, %r6};
	setp.ltu.f64 	%p2, %fd2, 0d3FE4F92224DD2F1A;
	@%p2 bra 	$L__BB7_4;
	add.f64 	%fd9, %fd2, %fd2;
	cvt.rn.f32.f64 	%f13, %fd9;
	mul.f32 	%f14, %f13, 0f3FB8AA3B;
	cvt.rni.f32.f32 	%f15, %f14;
	cvt.f64.f32 	%fd10, %f15;
	fma.rn.f64 	%fd11, %fd10, 0dBFE62E42FEFA39EF, %fd9;
	fma.rn.f64 	%fd12, %fd11, 0d3E5AE904A4741B81, 0d3E928A27F89B6999;
	fma.rn.f64 	%fd13, %fd12, %fd11, 0d3EC71DE715FF7E07;
	fma.rn.f64 	%fd14, %fd13, %fd11, 0d3EFA019A6B0AC45A;
	fma.rn.f64 	%fd15, %fd14, %fd11, 0d3F2A01A017EED94F;
	fma.rn.f64 	%fd16, %fd15, %fd11, 0d3F56C16C17F2A71B;
	fma.rn.f64 	%fd17, %fd16, %fd11, 0d3F811111111173C4;
	fma.rn.f64 	%fd18, %fd17, %fd11, 0d3FA555555555211A;
	fma.rn.f64 	%fd19, %fd18, %fd11, 0d3FC5555555555540;
	fma.rn.f64 	%fd20, %fd19, %fd11, 0d3FE0000000000005;
	mul.f64 	%fd21, %fd11, %fd20;
	fma.rn.f64 	%fd22, %fd21, %fd11, %fd11;
	ex2.approx.ftz.f32 	%f16, %f15;
	cvt.f64.f32 	%fd23, %f16;
	mov.f64 	%fd24, 0d3FF0000000000000;
	sub.f64 	%fd25, %fd24, %fd23;
	neg.f64 	%fd26, %fd22;
	fma.rn.f64 	%fd27, %fd26, %fd23, %fd25;
	mov.f64 	%fd28, 0d4000000000000000;
	sub.f64 	%fd29, %fd28, %fd27;
	rcp.approx.ftz.f64 	%fd30, %fd29;
	neg.f64 	%fd31, %fd29;
	fma.rn.f64 	%fd32, %fd31, %fd30, 0d3FF0000000000000;
	fma.rn.f64 	%fd33, %fd32, %fd32, %fd32;
	fma.rn.f64 	%fd34, %fd33, %fd30, %fd30;
	fma.rn.f64 	%fd35, %fd34, 0dC000000000000000, 0d3FF0000000000000;
	setp.gt.u32 	%p3, %r6, 1077088193;
	selp.f64 	%fd36, 0d3FF0000000000000, %fd35, %p3;
	copysign.f64 	%fd52, %fd1, %fd36;
	bra.uni 	$L__BB7_5;
$L__BB7_4:
	mul.f64 	%fd37, %fd1, %fd1;
	fma.rn.f64 	%fd38, %fd37, 0dBEF0BC46E2F5E964, 0d3F14359F420AFC3D;
	fma.rn.f64 	%fd39, %fd38, %fd37, 0dBF2DF9F0728C5D84;
	fma.rn.f64 	%fd40, %fd39, %fd37, 0d3F4337D1CEC4F033;
	fma.rn.f64 	%fd41, %fd40, %fd37, 0dBF57D6E9674335B3;
	fma.rn.f64 	%fd42, %fd41, %fd37, 0d3F6D6D000D7AAD3D;
	fma.rn.f64 	%fd43, %fd42, %fd37, 0dBF8226E1F3CF1EF5;
	fma.rn.f64 	%fd44, %fd43, %fd37, 0d3F9664F47EC0C8CF;
	fma.rn.f64 	%fd45, %fd44, %fd37, 0dBFABA1BA1B80AB40;
	fma.rn.f64 	%fd46, %fd45, %fd37, 0d3FC111111110FA4A;
	fma.rn.f64 	%fd47, %fd46, %fd37, 0dBFD5555555555550;
	fma.rn.f64 	%fd48, %fd47, %fd37, 0d0000000000000000;
	fma.rn.f64 	%fd52, %fd48, %fd1, %fd1;
$L__BB7_5:
	fma.rn.f64 	%fd49, %fd52, 0d3FE0000000000000, 0dBFE0000000000000;
	cvt.f64.f32 	%fd50, %f1;
	mul.f64 	%fd51, %fd49, %fd50;
	cvt.rn.f32.f64 	%f17, %fd51;
	add.s64 	%rd22, %rd4, %rd10;
	st.global.f32 	[%rd22], %f17;
	add.s64 	%rd23, %rd22, %rd5;
	mov.b32 	%r19, 0;
	st.global.u32 	[%rd23], %r19;
	add.s32 	%r20, %r20, %r4;
	setp.lt.s32 	%p4, %r20, %r8;
	@%p4 bra 	$L__BB7_2;
$L__BB7_6:
	ret;

}
	// .globl	_Z14kernelgpuUbou4IfEvPT_S1_S1_S1_S1_S1_S1_S1_S1_S1_S0_iiiiiiii
.visible .entry _Z14kernelgpuUbou4IfEvPT_S1_S1_S1_S1_S1_S1_S1_S1_S1_S0_iiiiiiii(
	.param .u64 .ptr .align 1 _Z14kernelgpuUbou4IfEvPT_S1_S1_S1_S1_S1_S1_S1_S1_S1_S0_iiiiiiii_param_0,
	.param .u64 .ptr .align 1 _Z14kernelgpuUbou4IfEvPT_S1_S1_S1_S1_S1_S1_S1_S1_S1_S0_iiiiiiii_param_1,
	.param .u64 .ptr .align 1 _Z14kernelgpuUbou4IfEvPT_S1_S1_S1_S1_S1_S1_S1_S1_S1_S0_iiiiiiii_param_2,
	.param .u64 .ptr .align 1 _Z14kernelgpuUbou4IfEvPT_S1_S1_S1_S1_S1_S1_S1_S1_S1_S0_iiiiiiii_param_3,
	.param .u64 .ptr .align 1 _Z14kernelgpuUbou4IfEvPT_S1_S1_S1_S1_S1_S1_S1_S1_S1_S0_iiiiiiii_param_4,
	.param .u64 .ptr .align 1 _Z14kernelgpuUbou4IfEvPT_S1_S1_S1_S1_S1_S1_S1_S1_S1_S0_iiiiiiii_param_5,
	.param .u64 .ptr .align 1 _Z14kernelgpuUbou4IfEvPT_S1_S1_S1_S1_S1_S1_S1_S1_S1_S0_iiiiiiii_param_6,
	.param .u64 .ptr .align 1 _Z14kernelgpuUbou4IfEvPT_S1_S1_S1_S1_S1_S1_S1_S1_S1_S0_iiiiiiii_param_7,
	.param .u64 .ptr .align 1 _Z14kernelgpuUbou4IfEvPT_S1_S1_S1_S1_S1_S1_S1_S1_S1_S0_iiiiiiii_param_8,
	.param .u64 .ptr .align 1 _Z14kernelgpuUbou4IfEvPT_S1_S1_S1_S1_S1_S1_S1_S1_S1_S0_iiiiiiii_param_9,
	.param .f32 _Z14kernelgpuUbou4IfEvPT_S1_S1_S1_S1_S1_S1_S1_S1_S1_S0_iiiiiiii_param_10,
	.param .u32 _Z14kernelgpuUbou4IfEvPT_S1_S1_S1_S1_S1_S1_S1_S1_S1_S0_iiiiiiii_param_11,
	.param .u32 _Z14kernelgpuUbou4IfEvPT_S1_S1_S1_S1_S1_S1_S1_S1_S1_S0_iiiiiiii_param_12,
	.param .u32 _Z14kernelgpuUbou4IfEvPT_S1_S1_S1_S1_S1_S1_S1_S1_S1_S0_iiiiiiii_param_13,
	.param .u32 _Z14kernelgpuUbou4IfEvPT_S1_S1_S1_S1_S1_S1_S1_S1_S1_S0_iiiiiiii_param_14,
	.param .u32 _Z14kernelgpuUbou4IfEvPT_S1_S1_S1_S1_S1_S1_S1_S1_S1_S0_iiiiiiii_param_15,
	.param .u32 _Z14kernelgpuUbou4IfEvPT_S1_S1_S1_S1_S1_S1_S1_S1_S1_S0_iiiiiiii_param_16,
	.param .u32 _Z14kernelgpuUbou4IfEvPT_S1_S1_S1_S1_S1_S1_S1_S1_S1_S0_iiiiiiii_param_17,
	.param .u32 _Z14kernelgpuUbou4IfEvPT_S1_S1_S1_S1_S1_S1_S1_S1_S1_S0_iiiiiiii_param_18
)
{
	.reg .pred 	%p<3>;
	.reg .b32 	%r<12>;
	.reg .b32 	%f<2>;
	.reg .b64 	%rd<10>;

	ld.param.u64 	%rd3, [_Z14kernelgpuUbou4IfEvPT_S1_S1_S1_S1_S1_S1_S1_S1_S1_S0_iiiiiiii_param_0];
	ld.param.u64 	%rd4, [_Z14kernelgpuUbou4IfEvPT_S1_S1_S1_S1_S1_S1_S1_S1_S1_S0_iiiiiiii_param_2];
	ld.param.u32 	%r6, [_Z14kernelgpuUbou4IfEvPT_S1_S1_S1_S1_S1_S1_S1_S1_S1_S0_iiiiiiii_param_12];
	mov.u32 	%r7, %tid.x;
	mov.u32 	%r8, %ctaid.x;
	mov.u32 	%r1, %ntid.x;
	mad.lo.s32 	%r11, %r8, %r1, %r7;
	setp.ge.s32 	%p1, %r11, %r6;
	@%p1 bra 	$L__BB8_3;
	mov.u32 	%r9, %nctaid.x;
	mul.lo.s32 	%r3, %r1, %r9;
	cvta.to.global.u64 	%rd1, %rd4;
	cvta.to.global.u64 	%rd2, %rd3;
	mul.wide.s32 	%rd8, %r6, 4;
$L__BB8_2:
	mul.wide.s32 	%rd5, %r11, 4;
	add.s64 	%rd6, %rd1, %rd5;
	ld.global.f32 	%f1, [%rd6];
	add.s64 	%rd7, %rd2, %rd5;
	st.global.f32 	[%rd7], %f1;
	add.s64 	%rd9, %rd7, %rd8;
	mov.b32 	%r10, 0;
	st.global.u32 	[%rd9], %r10;
	add.s32 	%r11, %r11, %r3;
	setp.lt.s32 	%p2, %r11, %r6;
	@%p2 bra 	$L__BB8_2;
$L__BB8_3:
	ret;

}
	// .globl	_Z14kernelgpuUbou5IfEvPT_S1_S1_S1_S1_S1_S1_S1_S1_S1_S0_iiiiiiii
.visible .entry _Z14kernelgpuUbou5IfEvPT_S1_S1_S1_S1_S1_S1_S1_S1_S1_S0_iiiiiiii(
	.param .u64 .ptr .align 1 _Z14kernelgpuUbou5IfEvPT_S1_S1_S1_S1_S1_S1_S1_S1_S1_S0_iiiiiiii_param_0,
	.param .u64 .ptr .align 1 _Z14kernelgpuUbou5IfEvPT_S1_S1_S1_S1_S1_S1_S1_S1_S1_S0_iiiiiiii_param_1,
	.param .u64 .ptr .align 1 _Z14kernelgpuUbou5IfEvPT_S1_S1_S1_S1_S1_S1_S1_S1_S1_S0_iiiiiiii_param_2,
	.param .u64 .ptr .align 1 _Z14kernelgpuUbou5IfEvPT_S1_S1_S1_S1_S1_S1_S1_S1_S1_S0_iiiiiiii_param_3,
	.param .u64 .ptr .align 1 _Z14kernelgpuUbou5IfEvPT_S1_S1_S1_S1_S1_S1_S1_S1_S1_S0_iiiiiiii_param_4,
	.param .u64 .ptr .align 1 _Z14kernelgpuUbou5IfEvPT_S1_S1_S1_S1_S1_S1_S1_S1_S1_S0_iiiiiiii_param_5,
	.param .u64 .ptr .align 1 _Z14kernelgpuUbou5IfEvPT_S1_S1_S1_S1_S1_S1_S1_S1_S1_S0_iiiiiiii_param_6,
	.param .u64 .ptr .align 1 _Z14kernelgpuUbou5IfEvPT_S1_S1_S1_S1_S1_S1_S1_S1_S1_S0_iiiiiiii_param_7,
	.param .u64 .ptr .align 1 _Z14kernelgpuUbou5IfEvPT_S1_S1_S1_S1_S1_S1_S1_S1_S1_S0_iiiiiiii_param_8,
	.param .u64 .ptr .align 1 _Z14kernelgpuUbou5IfEvPT_S1_S1_S1_S1_S1_S1_S1_S1_S1_S0_iiiiiiii_param_9,
	.param .f32 _Z14kernelgpuUbou5IfEvPT_S1_S1_S1_S1_S1_S1_S1_S1_S1_S0_iiiiiiii_param_10,
	.param .u32 _Z14kernelgpuUbou5IfEvPT_S1_S1_S1_S1_S1_S1_S1_S1_S1_S0_iiiiiiii_param_11,
	.param .u32 _Z14kernelgpuUbou5IfEvPT_S1_S1_S1_S1_S1_S1_S1_S1_S1_S0_iiiiiiii_param_12,
	.param .u32 _Z14kernelgpuUbou5IfEvPT_S1_S1_S1_S1_S1_S1_S1_S1_S1_S0_iiiiiiii_param_13,
	.param .u32 _Z14kernelgpuUbou5IfEvPT_S1_S1_S1_S1_S1_S1_S1_S1_S1_S0_iiiiiiii_param_14,
	.param .u32 _Z14kernelgpuUbou5IfEvPT_S1_S1_S1_S1_S1_S1_S1_S1_S1_S0_iiiiiiii_param_15,
	.param .u32 _Z14kernelgpuUbou5IfEvPT_S1_S1_S1_S1_S1_S1_S1_S1_S1_S0_iiiiiiii_param_16,
	.param .u32 _Z14kernelgpuUbou5IfEvPT_S1_S1_S1_S1_S1_S1_S1_S1_S1_S0_iiiiiiii_param_17,
	.param .u32 _Z14kernelgpuUbou5IfEvPT_S1_S1_S1_S1_S1_S1_S1_S1_S1_S0_iiiiiiii_param_18
)
{
	.reg .pred 	%p<3>;
	.reg .b32 	%r<11>;
	.reg .b32 	%f<3>;
	.reg .b64 	%rd<11>;

	ld.param.u64 	%rd3, [_Z14kernelgpuUbou5IfEvPT_S1_S1_S1_S1_S1_S1_S1_S1_S1_S0_iiiiiiii_param_0];
	ld.param.u64 	%rd4, [_Z14kernelgpuUbou5IfEvPT_S1_S1_S1_S1_S1_S1_S1_S1_S1_S0_iiiiiiii_param_2];
	ld.param.u32 	%r6, [_Z14kernelgpuUbou5IfEvPT_S1_S1_S1_S1_S1_S1_S1_S1_S1_S0_iiiiiiii_param_12];
	mov.u32 	%r7, %tid.x;
	mov.u32 	%r8, %ctaid.x;
	mov.u32 	%r1, %ntid.x;
	mad.lo.s32 	%r10, %r8, %r1, %r7;
	setp.ge.s32 	%p1, %r10, %r6;
	@%p1 bra 	$L__BB9_3;
	mov.u32 	%r9, %nctaid.x;
	mul.lo.s32 	%r3, %r1, %r9;
	cvta.to.global.u64 	%rd1, %rd4;
	cvta.to.global.u64 	%rd2, %rd3;
	mul.wide.s32 	%rd7, %r6, 4;
$L__BB9_2:
	mul.wide.s32 	%rd5, %r10, 4;
	add.s64 	%rd6, %rd1, %rd5;
	ld.global.f32 	%f1, [%rd6];
	add.s64 	%rd8, %rd6, %rd7;
	ld.global.f32 	%f2, [%rd8];
	add.s64 	%rd9, %rd2, %rd5;
	st.global.f32 	[%rd9], %f1;
	add.s64 	%rd10, %rd9, %rd7;
	st.global.f32 	[%rd10], %f2;
	add.s32 	%r10, %r10, %r3;
	setp.lt.s32 	%p2, %r10, %r6;
	@%p2 bra 	$L__BB9_2;
$L__BB9_3:
	ret;

}


// ===== COMPILED SASS (sm_100) =====

	.target	sm_100

	.elftype	@"ET_EXEC"


//--------------------- .note.nv.tkinfo           --------------------------
	.section	.note.nv.tkinfo,"",@"SHT_NOTE"
	.sectionflags	@"SHF_NOTE_NV_TKINFO"
	.tkinfo
        /*0018*/ 	.word	0x00000002
        /*0030*/ 	.string	""
        /*0030*/ 	.string	"ptxas"
        /*0030*/ 	.string	"Cuda compilation tools, release 13.0, V13.0.88"
        /*0030*/ 	.string	"Build cuda_13.0.r13.0/compiler.36424714_0"
        /*0030*/ 	.string	"-arch sm_100 -m 64 "



//--------------------- .note.nv.cuinfo           --------------------------
	.section	.note.nv.cuinfo,"",@"SHT_NOTE"
	.sectionflags	@"SHF_NOTE_NV_CUINFO"
        /*0018*/ 	.short	0x0002
        /*001a*/ 	.short	0x0064
        /*001c*/ 	.short	0x0082
	.zero		2


//--------------------- .nv.info                  --------------------------
	.section	.nv.info,"",@"SHT_CUDA_INFO"
	.align	4


	//----- nvinfo : EIATTR_REGCOUNT
	.align		4
        /*0000*/ 	.byte	0x04, 0x2f
        /*0002*/ 	.short	(.L_1 - .L_0)
	.align		4
.L_0:
        /*0004*/ 	.word	index@(_Z14kernelgpuUbou1IdEvPT_S1_S1_S1_S1_S1_S1_S1_S1_S1_S0_iiiiiiii)
        /*0008*/ 	.word	0x00000012


	//----- nvinfo : EIATTR_FRAME_SIZE
	.align		4
.L_1:
        /*000c*/ 	.byte	0x04, 0x11
        /*000e*/ 	.short	(.L_3 - .L_2)
	.align		4
.L_2:
        /*0010*/ 	.word	index@(_Z14kernelgpuUbou1IdEvPT_S1_S1_S1_S1_S1_S1_S1_S1_S1_S0_iiiiiiii)
        /*0014*/ 	.word	0x00000000


	//----- nvinfo : EIATTR_REGCOUNT
	.align		4
.L_3:
        /*0018*/ 	.byte	0x04, 0x2f
        /*001a*/ 	.short	(.L_5 - .L_4)
	.align		4
.L_4:
        /*001c*/ 	.word	index@(_Z14kernelgpuUbou2IdEvPT_S1_S1_S1_S1_S1_S1_S1_S1_S1_S0_iiiiiiii)
        /*0020*/ 	.word	0x00000014


	//----- nvinfo : EIATTR_FRAME_SIZE
	.align		4
.L_5:
        /*0024*/ 	.byte	0x04, 0x11
        /*0026*/ 	.short	(.L_7 - .L_6)
	.align		4
.L_6:
        /*0028*/ 	.word	index@(_Z14kernelgpuUbou2IdEvPT_S1_S1_S1_S1_S1_S1_S1_S1_S1_S0_iiiiiiii)
        /*002c*/ 	.word	0x00000000


	//----- nvinfo : EIATTR_REGCOUNT
	.align		4
.L_7:
        /*0030*/ 	.byte	0x04, 0x2f
        /*0032*/ 	.short	(.L_9 - .L_8)
	.align		4
.L_8:
        /*0034*/ 	.word	index@(_Z14kernelgpuUbou3IdEvPT_S1_S1_S1_S1_S1_S1_S1_S1_S1_S0_iiiiiiii)
        /*0038*/ 	.word	0x00000020


	//----- nvinfo : EIATTR_FRAME_SIZE
	.align		4
.L_9:
        /*003c*/ 	.byte	0x04, 0x11
        /*003e*/ 	.short	(.L_11 - .L_10)
	.align		4
.L_10:
        /*0040*/ 	.word	index@(_Z14kernelgpuUbou3IdEvPT_S1_S1_S1_S1_S1_S1_S1_S1_S1_S0_iiiiiiii)
        /*0044*/ 	.word	0x00000000


	//----- nvinfo : EIATTR_REGCOUNT
	.align		4
.L_11:
        /*0048*/ 	.byte	0x04, 0x2f
        /*004a*/ 	.short	(.L_13 - .L_12)
	.align		4
.L_12:
        /*004c*/ 	.word	index@(_Z14kernelgpuUbou4IdEvPT_S1_S1_S1_S1_S1_S1_S1_S1_S1_S0_iiiiiiii)
        /*0050*/ 	.word	0x00000012


	//----- nvinfo : EIATTR_FRAME_SIZE
	.align		4
.L_13:
        /*0054*/ 	.byte	0x04, 0x11
        /*0056*/ 	.short	(.L_15 - .L_14)
	.align		4
.L_14:
        /*0058*/ 	.word	index@(_Z14kernelgpuUbou4IdEvPT_S1_S1_S1_S1_S1_S1_S1_S1_S1_S0_iiiiiiii)
        /*005c*/ 	.word	0x00000000


	//----- nvinfo : EIATTR_REGCOUNT
	.align		4
.L_15:
        /*0060*/ 	.byte	0x04, 0x2f
        /*0062*/ 	.short	(.L_17 - .L_16)
	.align		4
.L_16:
        /*0064*/ 	.word	index@(_Z14kernelgpuUbou5IdEvPT_S1_S1_S1_S1_S1_S1_S1_S1_S1_S0_iiiiiiii)
        /*0068*/ 	.word	0x00000014


	//----- nvinfo : EIATTR_FRAME_SIZE
	.align		4
.L_17:
        /*006c*/ 	.byte	0x04, 0x11
        /*006e*/ 	.short	(.L_19 - .L_18)
	.align		4
.L_18:
        /*0070*/ 	.word	index@(_Z14kernelgpuUbou5IdEvPT_S1_S1_S1_S1_S1_S1_S1_S1_S1_S0_iiiiiiii)
        /*0074*/ 	.word	0x00000000


	//----- nvinfo : EIATTR_REGCOUNT
	.align		4
.L_19:
        /*0078*/ 	.byte	0x04, 0x2f
        /*007a*/ 	.short	(.L_21 - .L_20)
	.align		4
.L_20:
        /*007c*/ 	.word	index@(_Z14kernelgpuUbou1IfEvPT_S1_S1_S1_S1_S1_S1_S1_S1_S1_S0_iiiiiiii)
        /*0080*/ 	.word	0x00000012


	//----- nvinfo : EIATTR_FRAME_SIZE
	.align		4
.L_21:
        /*0084*/ 	.byte	0x04, 0x11
        /*0086*/ 	.short	(.L_23 - .L_22)
	.align		4
.L_22:
        /*0088*/ 	.word	index@(_Z14kernelgpuUbou1IfEvPT_S1_S1_S1_S1_S1_S1_S1_S1_S1_S0_iiiiiiii)
        /*008c*/ 	.word	0x00000000


	//----- nvinfo : EIATTR_REGCOUNT
	.align		4
.L_23:
        /*0090*/ 	.byte	0x04, 0x2f
        /*0092*/ 	.short	(.L_25 - .L_24)
	.align		4
.L_24:
        /*0094*/ 	.word	index@(_Z14kernelgpuUbou2IfEvPT_S1_S1_S1_S1_S1_S1_S1_S1_S1_S0_iiiiiiii)
        /*0098*/ 	.word	0x00000014


	//----- nvinfo : EIATTR_FRAME_SIZE
	.align		4
.L_25:
        /*009c*/ 	.byte	0x04, 0x11
        /*009e*/ 	.short	(.L_27 - .L_26)
	.align		4
.L_26:
        /*00a0*/ 	.word	index@(_Z14kernelgpuUbou2IfEvPT_S1_S1_S1_S1_S1_S1_S1_S1_S1_S0_iiiiiiii)
        /*00a4*/ 	.word	0x00000000


	//----- nvinfo : EIATTR_REGCOUNT
	.align		4
.L_27:
        /*00a8*/ 	.byte	0x04, 0x2f
        /*00aa*/ 	.short	(.L_29 - .L_28)
	.align		4
.L_28:
        /*00ac*/ 	.word	index@(_Z14kernelgpuUbou3IfEvPT_S1_S1_S1_S1_S1_S1_S1_S1_S1_S0_iiiiiiii)
        /*00b0*/ 	.word	0x00000020


	//----- nvinfo : EIATTR_FRAME_SIZE
	.align		4
.L_29:
        /*00b4*/ 	.byte	0x04, 0x11
        /*00b6*/ 	.short	(.L_31 - .L_30)
	.align		4
.L_30:
        /*00b8*/ 	.word	index@(_Z14kernelgpuUbou3IfEvPT_S1_S1_S1_S1_S1_S1_S1_S1_S1_S0_iiiiiiii)
        /*00bc*/ 	.word	0x00000000


	//----- nvinfo : EIATTR_REGCOUNT
	.align		4
.L_31:
        /*00c0*/ 	.byte	0x04, 0x2f
        /*00c2*/ 	.short	(.L_33 - .L_32)
	.align		4
.L_32:
        /*00c4*/ 	.word	index@(_Z14kernelgpuUbou4IfEvPT_S1_S1_S1_S1_S1_S1_S1_S1_S1_S0_iiiiiiii)
        /*00c8*/ 	.word	0x00000012


	//----- nvinfo : EIATTR_FRAME_SIZE
	.align		4
.L_33:
        /*00cc*/ 	.byte	0x04, 0x11
        /*00ce*/ 	.short	(.L_35 - .L_34)
	.align		4
.L_34:
        /*00d0*/ 	.word	index@(_Z14kernelgpuUbou4IfEvPT_S1_S1_S1_S1_S1_S1_S1_S1_S1_S0_iiiiiiii)
        /*00d4*/ 	.word	0x00000000


	//----- nvinfo : EIATTR_REGCOUNT
	.align		4
.L_35:
        /*00d8*/ 	.byte	0x04, 0x2f
        /*00da*/ 	.short	(.L_37 - .L_36)
	.align		4
.L_36:
        /*00dc*/ 	.word	index@(_Z14kernelgpuUbou5IfEvPT_S1_S1_S1_S1_S1_S1_S1_S1_S1_S0_iiiiiiii)
        /*00e0*/ 	.word	0x00000014


	//----- nvinfo : EIATTR_FRAME_SIZE
	.align		4
.L_37:
        /*00e4*/ 	.byte	0x04, 0x11
        /*00e6*/ 	.short	(.L_39 - .L_38)
	.align		4
.L_38:
        /*00e8*/ 	.word	index@(_Z14kernelgpuUbou5IfEvPT_S1_S1_S1_S1_S1_S1_S1_S1_S1_S0_iiiiiiii)
        /*00ec*/ 	.word	0x00000000


	//----- nvinfo : EIATTR_MIN_STACK_SIZE
	.align		4
.L_39:
        /*00f0*/ 	.byte	0x04, 0x12
        /*00f2*/ 	.short	(.L_41 - .L_40)
	.align		4
.L_40:
        /*00f4*/ 	.word	index@(_Z14kernelgpuUbou5IfEvPT_S1_S1_S1_S1_S1_S1_S1_S1_S1_S0_iiiiiiii)
        /*00f8*/ 	.word	0x00000000


	//----- nvinfo : EIATTR_MIN_STACK_SIZE
	.align		4
.L_41:
        /*00fc*/ 	.byte	0x04, 0x12
        /*00fe*/ 	.short	(.L_43 - .L_42)
	.align		4
.L_42:
        /*0100*/ 	.word	index@(_Z14kernelgpuUbou4IfEvPT_S1_S1_S1_S1_S1_S1_S1_S1_S1_S0_iiiiiiii)
        /*0104*/ 	.word	0x00000000


	//----- nvinfo : EIATTR_MIN_STACK_SIZE
	.align		4
.L_43:
        /*0108*/ 	.byte	0x04, 0x12
        /*010a*/ 	.short	(.L_45 - .L_44)
	.align		4
.L_44:
        /*010c*/ 	.word	index@(_Z14kernelgpuUbou3IfEvPT_S1_S1_S1_S1_S1_S1_S1_S1_S1_S0_iiiiiiii)
        /*0110*/ 	.word	0x00000000


	//----- nvinfo : EIATTR_MIN_STACK_SIZE
	.align		4
.L_45:
        /*0114*/ 	.byte	0x04, 0x12
        /*0116*/ 	.short	(.L_47 - .L_46)
	.align		4
.L_46:
        /*0118*/ 	.word	index@(_Z14kernelgpuUbou2IfEvPT_S1_S1_S1_S1_S1_S1_S1_S1_S1_S0_iiiiiiii)
        /*011c*/ 	.word	0x00000000


	//----- nvinfo : EIATTR_MIN_STACK_SIZE
	.align		4
.L_47:
        /*0120*/ 	.byte	0x04, 0x12
        /*0122*/ 	.short	(.L_49 - .L_48)
	.align		4
.L_48:
        /*0124*/ 	.word	index@(_Z14kernelgpuUbou1IfEvPT_S1_S1_S1_S1_S1_S1_S1_S1_S1_S0_iiiiiiii)
        /*0128*/ 	.word	0x00000000


	//----- nvinfo : EIATTR_MIN_STACK_SIZE
	.align		4
.L_49:
        /*012c*/ 	.byte	0x04, 0x12
        /*012e*/ 	.short	(.L_51 - .L_50)
	.align		4
.L_50:
        /*0130*/ 	.word	index@(_Z14kernelgpuUbou5IdEvPT_S1_S1_S1_S1_S1_S1_S1_S1_S1_S0_iiiiiiii)
        /*0134*/ 	.word	0x00000000


	//----- nvinfo : EIATTR_MIN_STACK_SIZE
	.align		4
.L_51:
        /*0138*/ 	.byte	0x04, 0x12
        /*013a*/ 	.short	(.L_53 - .L_52)
	.align		4
.L_52:
        /*013c*/ 	.word	index@(_Z14kernelgpuUbou4IdEvPT_S1_S1_S1_S1_S1_S1_S1_S1_S1_S0_iiiiiiii)
        /*0140*/ 	.word	0x00000000


	//----- nvinfo : EIATTR_MIN_STACK_SIZE
	.align		4
.L_53:
        /*0144*/ 	.byte	0x04, 0x12
        /*0146*/ 	.short	(.L_55 - .L_54)
	.align		4
.L_54:
        /*0148*/ 	.word	index@(_Z14kernelgpuUbou3IdEvPT_S1_S1_S1_S1_S1_S1_S1_S1_S1_S0_iiiiiiii)
        /*014c*/ 	.word	0x00000000


	//----- nvinfo : EIATTR_MIN_STACK_SIZE
	.align		4
.L_55:
        /*0150*/ 	.byte	0x04, 0x12
        /*0152*/ 	.short	(.L_57 - .L_56)
	.align		4
.L_56:
        /*0154*/ 	.word	index@(_Z14kernelgpuUbou2IdEvPT_S1_S1_S1_S1_S1_S1_S1_S1_S1_S0_iiiiiiii)
        /*0158*/ 	.word	0x00000000


	//----- nvinfo : EIATTR_MIN_STACK_SIZE
	.align		4
.L_57:
        /*015c*/ 	.byte	0x04, 0x12
        /*015e*/ 	.short	(.L_59 - .L_58)
	.align		4
.L_58:
        /*0160*/ 	.word	index@(_Z14kernelgpuUbou1IdEvPT_S1_S1_S1_S1_S1_S1_S1_S1_S1_S0_iiiiiiii)
        /*0164*/ 	.word	0x00000000
.L_59:


//--------------------- .nv.compat                --------------------------
	.section	.nv.compat,"",@"SHT_CUDA_COMPAT_INFO"
	.align	4
        /*0000*/ 	.byte	0x02, 0x09, 0x00, 0x00, 0x02, 0x02, 0x01, 0x00, 0x02, 0x05, 0x05, 0x00, 0x03, 0x07, 0x01, 0x01
        /*0010*/ 	.byte	0x02, 0x03, 0x00, 0x00, 0x02, 0x06, 0x01, 0x00, 0x04, 0x0b, 0x08, 0x00, 0x01, 0x00, 0x00, 0x00
        /*0020*/ 	.byte	0x00, 0x00, 0x00, 0x00


//--------------------- .nv.info._Z14kernelgpuUbou5IfEvPT_S1_S1_S1_S1_S1_S1_S1_S1_S1_S0_iiiiiiii --------------------------
	.section	.nv.info._Z14kernelgpuUbou5IfEvPT_S1_S1_S1_S1_S1_S1_S1_S1_S1_S0_iiiiiiii,"",@"SHT_CUDA_INFO"
	.sectionflags	@""
	.align	4


	//----- nvinfo : EIATTR_CUDA_API_VERSION
	.align		4
        /*0000*/ 	.byte	0x04, 0x37
        /*0002*/ 	.short	(.L_61 - .L_60)
.L_60:
        /*0004*/ 	.word	0x00000082


	//----- nvinfo : EIATTR_KPARAM_INFO
	.align		4
.L_61:
        /*0008*/ 	.byte	0x04, 0x17
        /*000a*/ 	.short	(.L_63 - .L_62)
.L_62:
        /*000c*/ 	.word	0x00000000
        /*0010*/ 	.short	0x0012
        /*0012*/ 	.short	0x0070
        /*0014*/ 	.byte	0x00, 0xf0, 0x11, 0x00


	//----- nvinfo : EIATTR_KPARAM_INFO
	.align		4
.L_63:
        /*0018*/ 	.byte	0x04, 0x17
        /*001a*/ 	.short	(.L_65 - .L_64)
.L_64:
        /*001c*/ 	.word	0x00000000
        /*0020*/ 	.short	0x0011
        /*0022*/ 	.short	0x006c
        /*0024*/ 	.byte	0x00, 0xf0, 0x11, 0x00


	//----- nvinfo : EIATTR_KPARAM_INFO
	.align		4
.L_65:
        /*0028*/ 	.byte	0x04, 0x17
        /*002a*/ 	.short	(.L_67 - .L_66)
.L_66:
        /*002c*/ 	.word	0x00000000
        /*0030*/ 	.short	0x0010
        /*0032*/ 	.short	0x0068
        /*0034*/ 	.byte	0x00, 0xf0, 0x11, 0x00


	//----- nvinfo : EIATTR_KPARAM_INFO
	.align		4
.L_67:
        /*0038*/ 	.byte	0x04, 0x17
        /*003a*/ 	.short	(.L_69 - .L_68)
.L_68:
        /*003c*/ 	.word	0x00000000
        /*0040*/ 	.short	0x000f
        /*0042*/ 	.short	0x0064
        /*0044*/ 	.byte	0x00, 0xf0, 0x11, 0x00


	//----- nvinfo : EIATTR_KPARAM_INFO
	.align		4
.L_69:
        /*0048*/ 	.byte	0x04, 0x17
        /*004a*/ 	.short	(.L_71 - .L_70)
.L_70:
        /*004c*/ 	.word	0x00000000
        /*0050*/ 	.short	0x000e
        /*0052*/ 	.short	0x0060
        /*0054*/ 	.byte	0x00, 0xf0, 0x11, 0x00


	//----- nvinfo : EIATTR_KPARAM_INFO
	.align		4
.L_71:
        /*0058*/ 	.byte	0x04, 0x17
        /*005a*/ 	.short	(.L_73 - .L_72)
.L_72:
        /*005c*/ 	.word	0x00000000
        /*0060*/ 	.short	0x000d
        /*0062*/ 	.short	0x005c
        /*0064*/ 	.byte	0x00, 0xf0, 0x11, 0x00


	//----- nvinfo : EIATTR_KPARAM_INFO
	.align		4
.L_73:
        /*0068*/ 	.byte	0x04, 0x17
        /*006a*/ 	.short	(.L_75 - .L_74)
.L_74:
        /*006c*/ 	.word	0x00000000
        /*0070*/ 	.short	0x000c
        /*0072*/ 	.short	0x0058
        /*0074*/ 	.byte	0x00, 0xf0, 0x11, 0x00


	//----- nvinfo : EIATTR_KPARAM_INFO
	.align		4
.L_75:
        /*0078*/ 	.byte	0x04, 0x17
        /*007a*/ 	.short	(.L_77 - .L_76)
.L_76:
        /*007c*/ 	.word	0x00000000
        /*0080*/ 	.short	0x000b
        /*0082*/ 	.short	0x0054
        /*0084*/ 	.byte	0x00, 0xf0, 0x11, 0x00


	//----- nvinfo : EIATTR_KPARAM_INFO
	.align		4
.L_77:
        /*0088*/ 	.byte	0x04, 0x17
        /*008a*/ 	.short	(.L_79 - .L_78)
.L_78:
        /*008c*/ 	.word	0x00000000
        /*0090*/ 	.short	0x000a
        /*0092*/ 	.short	0x0050
        /*0094*/ 	.byte	0x00, 0xf0, 0x11, 0x00


	//----- nvinfo : EIATTR_KPARAM_INFO
	.align		4
.L_79:
        /*0098*/ 	.byte	0x04, 0x17
        /*009a*/ 	.short	(.L_81 - .L_80)
.L_80:
        /*009c*/ 	.word	0x00000000
        /*00a0*/ 	.short	0x0009
        /*00a2*/ 	.short	0x0048
        /*00a4*/ 	.byte	0x00, 0xf5, 0x21, 0x00


	//----- nvinfo : EIATTR_KPARAM_INFO
	.align		4
.L_81:
        /*00a8*/ 	.byte	0x04, 0x17
        /*00aa*/ 	.short	(.L_83 - .L_82)
.L_82:
        /*00ac*/ 	.word	0x00000000
        /*00b0*/ 	.short	0x0008
        /*00b2*/ 	.short	0x0040
        /*00b4*/ 	.byte	0x00, 0xf5, 0x21, 0x00


	//----- nvinfo : EIATTR_KPARAM_INFO
	.align		4
.L_83:
        /*00b8*/ 	.byte	0x04, 0x17
        /*00ba*/ 	.short	(.L_85 - .L_84)
.L_84:
        /*00bc*/ 	.word	0x00000000
        /*00c0*/ 	.short	0x0007
        /*00c2*/ 	.short	0x0038
        /*00c4*/ 	.byte	0x00, 0xf5, 0x21, 0x00


	//----- nvinfo : EIATTR_KPARAM_INFO
	.align		4
.L_85:
        /*00c8*/ 	.byte	0x04, 0x17
        /*00ca*/ 	.short	(.L_87 - .L_86)
.L_86:
        /*00cc*/ 	.word	0x00000000
        /*00d0*/ 	.short	0x0006
        /*00d2*/ 	.short	0x0030
        /*00d4*/ 	.byte	0x00, 0xf5, 0x21, 0x00


	//----- nvinfo : EIATTR_KPARAM_INFO
	.align		4
.L_87:
        /*00d8*/ 	.byte	0x04, 0x17
        /*00da*/ 	.short	(.L_89 - .L_88)
.L_88:
        /*00dc*/ 	.word	0x00000000
        /*00e0*/ 	.short	0x0005
        /*00e2*/ 	.short	0x0028
        /*00e4*/ 	.byte	0x00, 0xf5, 0x21, 0x00


	//----- nvinfo : EIATTR_KPARAM_INFO
	.align		4
.L_89:
        /*00e8*/ 	.byte	0x04, 0x17
        /*00ea*/ 	.short	(.L_91 - .L_90)
.L_90:
        /*00ec*/ 	.word	0x00000000
        /*00f0*/ 	.short	0x0004
        /*00f2*/ 	.short	0x0020
        /*00f4*/ 	.byte	0x00, 0xf5, 0x21, 0x00


	//----- nvinfo : EIATTR_KPARAM_INFO
	.align		4
.L_91:
        /*00f8*/ 	.byte	0x04, 0x17
        /*00fa*/ 	.short	(.L_93 - .L_92)
.L_92:
        /*00fc*/ 	.word	0x00000000
        /*0100*/ 	.short	0x0003
        /*0102*/ 	.short	0x0018
        /*0104*/ 	.byte	0x00, 0xf5, 0x21, 0x00


	//----- nvinfo : EIATTR_KPARAM_INFO
	.align		4
.L_93:
        /*0108*/ 	.byte	0x04, 0x17
        /*010a*/ 	.short	(.L_95 - .L_94)
.L_94:
        /*010c*/ 	.word	0x00000000
        /*0110*/ 	.short	0x0002
        /*0112*/ 	.short	0x0010
        /*0114*/ 	.byte	0x00, 0xf5, 0x21, 0x00


	//----- nvinfo : EIATTR_KPARAM_INFO
	.align		4
.L_95:
        /*0118*/ 	.byte	0x04, 0x17
        /*011a*/ 	.short	(.L_97 - .L_96)
.L_96:
        /*011c*/ 	.word	0x00000000
        /*0120*/ 	.short	0x0001
        /*0122*/ 	.short	0x0008
        /*0124*/ 	.byte	0x00, 0xf5, 0x21, 0x00


	//----- nvinfo : EIATTR_KPARAM_INFO
	.align		4
.L_97:
        /*0128*/ 	.byte	0x04, 0x17
        /*012a*/ 	.short	(.L_99 - .L_98)
.L_98:
        /*012c*/ 	.word	0x00000000
        /*0130*/ 	.short	0x0000
        /*0132*/ 	.short	0x0000
        /*0134*/ 	.byte	0x00, 0xf5, 0x21, 0x00


	//----- nvinfo : EIATTR_SPARSE_MMA_MASK
	.align		4
.L_99:
        /*0138*/ 	.byte	0x03, 0x50
        /*013a*/ 	.short	0x0000


	//----- nvinfo : EIATTR_MAXREG_COUNT
	.align		4
        /*013c*/ 	.byte	0x03, 0x1b
        /*013e*/ 	.short	0x00ff


	//----- nvinfo : EIATTR_MERCURY_ISA_VERSION
	.align		4
        /*0140*/ 	.byte	0x03, 0x5f
        /*0142*/ 	.short	0x0101


	//----- nvinfo : EIATTR_VRC_CTA_INIT_COUNT
	.align		4
        /*0144*/ 	.byte	0x02, 0x4a
	.zero		1
	.zero		1


	//----- nvinfo : EIATTR_EXIT_INSTR_OFFSETS
	.align		4
        /*0148*/ 	.byte	0x04, 0x1c
        /*014a*/ 	.short	(.L_101 - .L_100)


	//   ....[0]....
.L_100:
        /*014c*/ 	.word	0x00000070


	//   ....[1]....
        /*0150*/ 	.word	0x00000180


	//----- nvinfo : EIATTR_CRS_STACK_SIZE
	.align		4
.L_101:
        /*0154*/ 	.byte	0x04, 0x1e
        /*0156*/ 	.short	(.L_103 - .L_102)
.L_102:
        /*0158*/ 	.word	0x00000000


	//----- nvinfo : EIATTR_CBANK_PARAM_SIZE
	.align		4
.L_103:
        /*015c*/ 	.byte	0x03, 0x19
        /*015e*/ 	.short	0x0074


	//----- nvinfo : EIATTR_PARAM_CBANK
	.align		4
        /*0160*/ 	.byte	0x04, 0x0a
        /*0162*/ 	.short	(.L_105 - .L_104)
	.align		4
.L_104:
        /*0164*/ 	.word	index@(.nv.constant0._Z14kernelgpuUbou5IfEvPT_S1_S1_S1_S1_S1_S1_S1_S1_S1_S0_iiiiiiii)
        /*0168*/ 	.short	0x0380
        /*016a*/ 	.short	0x0074


	//----- nvinfo : EIATTR_SW_WAR
	.align		4
.L_105:
        /*016c*/ 	.byte	0x04, 0x36
        /*016e*/ 	.short	(.L_107 - .L_106)
.L_106:
        /*0170*/ 	.word	0x00000008
.L_107:


//--------------------- .nv.info._Z14kernelgpuUbou4IfEvPT_S1_S1_S1_S1_S1_S1_S1_S1_S1_S0_iiiiiiii --------------------------
	.section	.nv.info._Z14kernelgpuUbou4IfEvPT_S1_S1_S1_S1_S1_S1_S1_S1_S1_S0_iiiiiiii,"",@"SHT_CUDA_INFO"
	.sectionflags	@""
	.align	4


	//----- nvinfo : EIATTR_CUDA_API_VERSION
	.align		4
        /*0000*/ 	.byte	0x04, 0x37
        /*0002*/ 	.short	(.L_109 - .L_108)
.L_108:
        /*0004*/ 	.word	0x00000082


	//----- nvinfo : EIATTR_KPARAM_INFO
	.align		4
.L_109:
        /*0008*/ 	.byte	0x04, 0x17
        /*000a*/ 	.short	(.L_111 - .L_110)
.L_110:
        /*000c*/ 	.word	0x00000000
        /*0010*/ 	.short	0x0012
        /*0012*/ 	.short	0x0070
        /*0014*/ 	.byte	0x00, 0xf0, 0x11, 0x00


	//----- nvinfo : EIATTR_KPARAM_INFO
	.align		4
.L_111:
        /*0018*/ 	.byte	0x04, 0x17
        /*001a*/ 	.short	(.L_113 - .L_112)
.L_112:
        /*001c*/ 	.word	0x00000000
        /*0020*/ 	.short	0x0011
        /*0022*/ 	.short	0x006c
        /*0024*/ 	.byte	0x00, 0xf0, 0x11, 0x00


	//----- nvinfo : EIATTR_KPARAM_INFO
	.align		4
.L_113:
        /*0028*/ 	.byte	0x04, 0x17
        /*002a*/ 	.short	(.L_115 - .L_114)
.L_114:
        /*002c*/ 	.word	0x00000000
        /*0030*/ 	.short	0x0010
        /*0032*/ 	.short	0x0068
        /*0034*/ 	.byte	0x00, 0xf0, 0x11, 0x00


	//----- nvinfo : EIATTR_KPARAM_INFO
	.align		4
.L_115:
        /*0038*/ 	.byte	0x04, 0x17
        /*003a*/ 	.short	(.L_117 - .L_116)
.L_116:
        /*003c*/ 	.word	0x00000000
        /*0040*/ 	.short	0x000f
        /*0042*/ 	.short	0x0064
        /*0044*/ 	.byte	0x00, 0xf0, 0x11, 0x00


	//----- nvinfo : EIATTR_KPARAM_INFO
	.align		4
.L_117:
        /*0048*/ 	.byte	0x04, 0x17
        /*004a*/ 	.short	(.L_119 - .L_118)
.L_118:
        /*004c*/ 	.word	0x00000000
        /*0050*/ 	.short	0x000e
        /*0052*/ 	.short	0x0060
        /*0054*/ 	.byte	0x00, 0xf0, 0x11, 0x00


	//----- nvinfo : EIATTR_KPARAM_INFO
	.align		4
.L_119:
        /*0058*/ 	.byte	0x04, 0x17
        /*005a*/ 	.short	(.L_121 - .L_120)
.L_120:
        /*005c*/ 	.word	0x00000000
        /*0060*/ 	.short	0x000d
        /*0062*/ 	.short	0x005c
        /*0064*/ 	.byte	0x00, 0xf0, 0x11, 0x00


	//----- nvinfo : EIATTR_KPARAM_INFO
	.align		4
.L_121:
        /*0068*/ 	.byte	0x04, 0x17
        /*006a*/ 	.short	(.L_123 - .L_122)
.L_122:
        /*006c*/ 	.word	0x00000000
        /*0070*/ 	.short	0x000c
        /*0072*/ 	.short	0x0058
        /*0074*/ 	.byte	0x00, 0xf0, 0x11, 0x00


	//----- nvinfo : EIATTR_KPARAM_INFO
	.align		4
.L_123:
        /*0078*/ 	.byte	0x04, 0x17
        /*007a*/ 	.short	(.L_125 - .L_124)
.L_124:
        /*007c*/ 	.word	0x00000000
        /*0080*/ 	.short	0x000b
        /*0082*/ 	.short	0x0054
        /*0084*/ 	.byte	0x00, 0xf0, 0x11, 0x00


	//----- nvinfo : EIATTR_KPARAM_INFO
	.align		4
.L_125:
        /*0088*/ 	.byte	0x04, 0x17
        /*008a*/ 	.short	(.L_127 - .L_126)
.L_126:
        /*008c*/ 	.word	0x00000000
        /*0090*/ 	.short	0x000a
        /*0092*/ 	.short	0x0050
        /*0094*/ 	.byte	0x00, 0xf0, 0x11, 0x00


	//----- nvinfo : EIATTR_KPARAM_INFO
	.align		4
.L_127:
        /*0098*/ 	.byte	0x04, 0x17
        /*009a*/ 	.short	(.L_129 - .L_128)
.L_128:
        /*009c*/ 	.word	0x00000000
        /*00a0*/ 	.short	0x0009
        /*00a2*/ 	.short	0x0048
        /*00a4*/ 	.byte	0x00, 0xf5, 0x21, 0x00


	//----- nvinfo : EIATTR_KPARAM_INFO
	.align		4
.L_129:
        /*00a8*/ 	.byte	0x04, 0x17
        /*00aa*/ 	.short	(.L_131 - .L_130)
.L_130:
        /*00ac*/ 	.word	0x00000000
        /*00b0*/ 	.short	0x0008
        /*00b2*/ 	.short	0x0040
        /*00b4*/ 	.byte	0x00, 0xf5, 0x21, 0x00


	//----- nvinfo : EIATTR_KPARAM_INFO
	.align		4
.L_131:
        /*00b8*/ 	.byte	0x04, 0x17
        /*00ba*/ 	.short	(.L_133 - .L_132)
.L_132:
        /*00bc*/ 	.word	0x00000000
        /*00c0*/ 	.short	0x0007
        /*00c2*/ 	.short	0x0038
        /*00c4*/ 	.byte	0x00, 0xf5, 0x21, 0x00


	//----- nvinfo : EIATTR_KPARAM_INFO
	.align		4
.L_133:
        /*00c8*/ 	.byte	0x04, 0x17
        /*00ca*/ 	.short	(.L_135 - .L_134)
.L_134:
        /*00cc*/ 	.word	0x00000000
        /*00d0*/ 	.short	0x0006
        /*00d2*/ 	.short	0x0030
        /*00d4*/ 	.byte	0x00, 0xf5, 0x21, 0x00


	//----- nvinfo : EIATTR_KPARAM_INFO
	.align		4
.L_135:
        /*00d8*/ 	.byte	0x04, 0x17
        /*00da*/ 	.short	(.L_137 - .L_136)
.L_136:
        /*00dc*/ 	.word	0x00000000
        /*00e0*/ 	.short	0x0005
        /*00e2*/ 	.short	0x0028
        /*00e4*/ 	.byte	0x00, 0xf5, 0x21, 0x00


	//----- nvinfo : EIATTR_KPARAM_INFO
	.align		4
.L_137:
        /*00e8*/ 	.byte	0x04, 0x17
        /*00ea*/ 	.short	(.L_139 - .L_138)
.L_138:
        /*00ec*/ 	.word	0x00000000
        /*00f0*/ 	.short	0x0004
        /*00f2*/ 	.short	0x0020
        /*00f4*/ 	.byte	0x00, 0xf5, 0x21, 0x00


	//----- nvinfo : EIATTR_KPARAM_INFO
	.align		4
.L_139:
        /*00f8*/ 	.byte	0x04, 0x17
        /*00fa*/ 	.short	(.L_141 - .L_140)
.L_140:
        /*00fc*/ 	.word	0x00000000
        /*0100*/ 	.short	0x0003
        /*0102*/ 	.short	0x0018
        /*0104*/ 	.byte	0x00, 0xf5, 0x21, 0x00


	//----- nvinfo : EIATTR_KPARAM_INFO
	.align		4
.L_141:
        /*0108*/ 	.byte	0x04, 0x17
        /*010a*/ 	.short	(.L_143 - .L_142)
.L_142:
        /*010c*/ 	.word	0x00000000
        /*0110*/ 	.short	0x0002
        /*0112*/ 	.short	0x0010
        /*0114*/ 	.byte	0x00, 0xf5, 0x21, 0x00


	//----- nvinfo : EIATTR_KPARAM_INFO
	.align		4
.L_143:
        /*0118*/ 	.byte	0x04, 0x17
        /*011a*/ 	.short	(.L_145 - .L_144)
.L_144:
        /*011c*/ 	.word	0x00000000
        /*0120*/ 	.short	0x0001
        /*0122*/ 	.short	0x0008
        /*0124*/ 	.byte	0x00, 0xf5, 0x21, 0x00


	//----- nvinfo : EIATTR_KPARAM_INFO
	.align		4
.L_145:
        /*0128*/ 	.byte	0x04, 0x17
        /*012a*/ 	.short	(.L_147 - .L_146)
.L_146:
        /*012c*/ 	.word	0x00000000
        /*0130*/ 	.short	0x0000
        /*0132*/ 	.short	0x0000
        /*0134*/ 	.byte	0x00, 0xf5, 0x21, 0x00


	//----- nvinfo : EIATTR_SPARSE_MMA_MASK
	.align		4
.L_147:
        /*0138*/ 	.byte	0x03, 0x50
        /*013a*/ 	.short	0x0000


	//----- nvinfo : EIATTR_MAXREG_COUNT
	.align		4
        /*013c*/ 	.byte	0x03, 0x1b
        /*013e*/ 	.short	0x00ff


	//----- nvinfo : EIATTR_MERCURY_ISA_VERSION
	.align		4
        /*0140*/ 	.byte	0x03, 0x5f
        /*0142*/ 	.short	0x0101


	//----- nvinfo : EIATTR_VRC_CTA_INIT_COUNT
	.align		4
        /*0144*/ 	.byte	0x02, 0x4a
	.zero		1
	.zero		1


	//----- nvinfo : EIATTR_EXIT_INSTR_OFFSETS
	.align		4
        /*0148*/ 	.byte	0x04, 0x1c
        /*014a*/ 	.short	(.L_149 - .L_148)


	//   ....[0]....
.L_148:
        /*014c*/ 	.word	0x00000070


	//   ....[1]....
        /*0150*/ 	.word	0x00000160


	//----- nvinfo : EIATTR_CRS_STACK_SIZE
	.align		4
.L_149:
        /*0154*/ 	.byte	0x04, 0x1e
        /*0156*/ 	.short	(.L_151 - .L_150)
.L_150:
        /*0158*/ 	.word	0x00000000


	//----- nvinfo : EIATTR_CBANK_PARAM_SIZE
	.align		4
.L_151:
        /*015c*/ 	.byte	0x03, 0x19
        /*015e*/ 	.short	0x0074


	//----- nvinfo : EIATTR_PARAM_CBANK
	.align		4
        /*0160*/ 	.byte	0x04, 0x0a
        /*0162*/ 	.short	(.L_153 - .L_152)
	.align		4
.L_152:
        /*0164*/ 	.word	index@(.nv.constant0._Z14kernelgpuUbou4IfEvPT_S1_S1_S1_S1_S1_S1_S1_S1_S1_S0_iiiiiiii)
        /*0168*/ 	.short	0x0380
        /*016a*/ 	.short	0x0074


	//----- nvinfo : EIATTR_SW_WAR
	.align		4
.L_153:
        /*016c*/ 	.byte	0x04, 0x36
        /*016e*/ 	.short	(.L_155 - .L_154)
.L_154:
        /*0170*/ 	.word	0x00000008
.L_155:


//--------------------- .nv.info._Z14kernelgpuUbou3IfEvPT_S1_S1_S1_S1_S1_S1_S1_S1_S1_S0_iiiiiiii --------------------------
	.section	.nv.info._Z14kernelgpuUbou3IfEvPT_S1_S1_S1_S1_S1_S1_S1_S1_S1_S0_iiiiiiii,"",@"SHT_CUDA_INFO"
	.sectionflags	@""
	.align	4


	//----- nvinfo : EIATTR_CUDA_API_VERSION
	.align		4
        /*0000*/ 	.byte	0x04, 0x37
        /*0002*/ 	.short	(.L_157 - .L_156)
.L_156:
        /*0004*/ 	.word	0x00000082


	//----- nvinfo : EIATTR_KPARAM_INFO
	.align		4
.L_157:
        /*0008*/ 	.byte	0x04, 0x17
        /*000a*/ 	.short	(.L_159 - .L_158)
.L_158:
        /*000c*/ 	.word	0x00000000
        /*0010*/ 	.short	0x0012
        /*0012*/ 	.short	0x0070
        /*0014*/ 	.byte	0x00, 0xf0, 0x11, 0x00


	//----- nvinfo : EIATTR_KPARAM_INFO
	.align		4
.L_159:
        /*0018*/ 	.byte	0x04, 0x17
        /*001a*/ 	.short	(.L_161 - .L_160)
.L_160:
        /*001c*/ 	.word	0x00000000
        /*0020*/ 	.short	0x0011
        /*0022*/ 	.short	0x006c
        /*0024*/ 	.byte	0x00, 0xf0, 0x11, 0x00


	//----- nvinfo : EIATTR_KPARAM_INFO
	.align		4
.L_161:
        /*0028*/ 	.byte	0x04, 0x17
        /*002a*/ 	.short	(.L_163 - .L_162)
.L_162:
        /*002c*/ 	.word	0x00000000
        /*0030*/ 	.short	0x0010
        /*0032*/ 	.short	0x0068
        /*0034*/ 	.byte	0x00, 0xf0, 0x11, 0x00


	//----- nvinfo : EIATTR_KPARAM_INFO
	.align		4
.L_163:
        /*0038*/ 	.byte	0x04, 0x17
        /*003a*/ 	.short	(.L_165 - .L_164)
.L_164:
        /*003c*/ 	.word	0x00000000
        /*0040*/ 	.short	0x000f
        /*0042*/ 	.short	0x0064
        /*0044*/ 	.byte	0x00, 0xf0, 0x11, 0x00


	//----- nvinfo : EIATTR_KPARAM_INFO
	.align		4
.L_165:
        /*0048*/ 	.byte	0x04, 0x17
        /*004a*/ 	.short	(.L_167 - .L_166)
.L_166:
        /*004c*/ 	.word	0x00000000
        /*0050*/ 	.short	0x000e
        /*0052*/ 	.short	0x0060
        /*0054*/ 	.byte	0x00, 0xf0, 0x11, 0x00


	//----- nvinfo : EIATTR_KPARAM_INFO
	.align		4
.L_167:
        /*0058*/ 	.byte	0x04, 0x17
        /*005a*/ 	.short	(.L_169 - .L_168)
.L_168:
        /*005c*/ 	.word	0x00000000
        /*0060*/ 	.short	0x000d
        /*0062*/ 	.short	0x005c
        /*0064*/ 	.byte	0x00, 0xf0, 0x11, 0x00


	//----- nvinfo : EIATTR_KPARAM_INFO
	.align		4
.L_169:
        /*0068*/ 	.byte	0x04, 0x17
        /*006a*/ 	.short	(.L_171 - .L_170)
.L_170:
        /*006c*/ 	.word	0x00000000
        /*0070*/ 	.short	0x000c
        /*0072*/ 	.short	0x0058
        /*0074*/ 	.byte	0x00, 0xf0, 0x11, 0x00


	//----- nvinfo : EIATTR_KPARAM_INFO
	.align		4
.L_171:
        /*0078*/ 	.byte	0x04, 0x17
        /*007a*/ 	.short	(.L_173 - .L_172)
.L_172:
        /*007c*/ 	.word	0x00000000
        /*0080*/ 	.short	0x000b
        /*0082*/ 	.short	0x0054
        /*0084*/ 	.byte	0x00, 0xf0, 0x11, 0x00


	//----- nvinfo : EIATTR_KPARAM_INFO
	.align		4
.L_173:
        /*0088*/ 	.byte	0x04, 0x17
        /*008a*/ 	.short	(.L_175 - .L_174)
.L_174:
        /*008c*/ 	.word	0x00000000
        /*0090*/ 	.short	0x000a
        /*0092*/ 	.short	0x0050
        /*0094*/ 	.byte	0x00, 0xf0, 0x11, 0x00


	//----- nvinfo : EIATTR_KPARAM_INFO
	.align		4
.L_175:
        /*0098*/ 	.byte	0x04, 0x17
        /*009a*/ 	.short	(.L_177 - .L_176)
.L_176:
        /*009c*/ 	.word	0x00000000
        /*00a0*/ 	.short	0x0009
        /*00a2*/ 	.short	0x0048
        /*00a4*/ 	.byte	0x00, 0xf5, 0x21, 0x00


	//----- nvinfo : EIATTR_KPARAM_INFO
	.align		4
.L_177:
        /*00a8*/ 	.byte	0x04, 0x17
        /*00aa*/ 	.short	(.L_179 - .L_178)
.L_178:
        /*00ac*/ 	.word	0x00000000
        /*00b0*/ 	.short	0x0008
        /*00b2*/ 	.short	0x0040
        /*00b4*/ 	.byte	0x00, 0xf5, 0x21, 0x00


	//----- nvinfo : EIATTR_KPARAM_INFO
	.align		4
.L_179:
        /*00b8*/ 	.byte	0x04, 0x17
        /*00ba*/ 	.short	(.L_181 - .L_180)
.L_180:
        /*00bc*/ 	.word	0x00000000
        /*00c0*/ 	.short	0x0007
        /*00c2*/ 	.short	0x0038
        /*00c4*/ 	.byte	0x00, 0xf5, 0x21, 0x00


	//----- nvinfo : EIATTR_KPARAM_INFO
	.align		4
.L_181:
        /*00c8*/ 	.byte	0x04, 0x17
        /*00ca*/ 	.short	(.L_183 - .L_182)
.L_182:
        /*00cc*/ 	.word	0x00000000
        /*00d0*/ 	.short	0x0006
        /*00d2*/ 	.short	0x0030
        /*00d4*/ 	.byte	0x00, 0xf5, 0x21, 0x00


	//----- nvinfo : EIATTR_KPARAM_INFO
	.align		4
.L_183:
        /*00d8*/ 	.byte	0x04, 0x17
        /*00da*/ 	.short	(.L_185 - .L_184)
.L_184:
        /*00dc*/ 	.word	0x00000000
        /*00e0*/ 	.short	0x0005
        /*00e2*/ 	.short	0x0028
        /*00e4*/ 	.byte	0x00, 0xf5, 0x21, 0x00


	//----- nvinfo : EIATTR_KPARAM_INFO
	.align		4
.L_185:
        /*00e8*/ 	.byte	0x04, 0x17
        /*00ea*/ 	.short	(.L_187 - .L_186)
.L_186:
        /*00ec*/ 	.word	0x00000000
        /*00f0*/ 	.short	0x0004
        /*00f2*/ 	.short	0x0020
        /*00f4*/ 	.byte	0x00, 0xf5, 0x21, 0x00


	//----- nvinfo : EIATTR_KPARAM_INFO
	.align		4
.L_187:
        /*00f8*/ 	.byte	0x04, 0x17
        /*00fa*/ 	.short	(.L_189 - .L_188)
.L_188:
        /*00fc*/ 	.word	0x00000000
        /*0100*/ 	.short	0x0003
        /*0102*/ 	.short	0x0018
        /*0104*/ 	.byte	0x00, 0xf5, 0x21, 0x00


	//----- nvinfo : EIATTR_KPARAM_INFO
	.align		4
.L_189:
        /*0108*/ 	.byte	0x04, 0x17
        /*010a*/ 	.short	(.L_191 - .L_190)
.L_190:
        /*010c*/ 	.word	0x00000000
        /*0110*/ 	.short	0x0002
        /*0112*/ 	.short	0x0010
        /*0114*/ 	.byte	0x00, 0xf5, 0x21, 0x00


	//----- nvinfo : EIATTR_KPARAM_INFO
	.align		4
.L_191:
        /*0118*/ 	.byte	0x04, 0x17
        /*011a*/ 	.short	(.L_193 - .L_192)
.L_192:
        /*011c*/ 	.word	0x00000000
        /*0120*/ 	.short	0x0001
        /*0122*/ 	.short	0x0008
        /*0124*/ 	.byte	0x00, 0xf5, 0x21, 0x00


	//----- nvinfo : EIATTR_KPARAM_INFO
	.align		4
.L_193:
        /*0128*/ 	.byte	0x04, 0x17
        /*012a*/ 	.short	(.L_195 - .L_194)
.L_194:
        /*012c*/ 	.word	0x00000000
        /*0130*/ 	.short	0x0000
        /*0132*/ 	.short	0x0000
        /*0134*/ 	.byte	0x00, 0xf5, 0x21, 0x00


	//----- nvinfo : EIATTR_SPARSE_MMA_MASK
	.align		4
.L_195:
        /*0138*/ 	.byte	0x03, 0x50
        /*013a*/ 	.short	0x0000


	//----- nvinfo : EIATTR_MAXREG_COUNT
	.align		4
        /*013c*/ 	.byte	0x03, 0x1b
        /*013e*/ 	.short	0x00ff


	//----- nvinfo : EIATTR_MERCURY_ISA_VERSION
	.align		4
        /*0140*/ 	.byte	0x03, 0x5f
        /*0142*/ 	.short	0x0101


	//----- nvinfo : EIATTR_VRC_CTA_INIT_COUNT
	.align		4
        /*0144*/ 	.byte	0x02, 0x4a
	.zero		1
	.zero		1


	//----- nvinfo : EIATTR_EXIT_INSTR_OFFSETS
	.align		4
        /*0148*/ 	.byte	0x04, 0x1c
        /*014a*/ 	.short	(.L_197 - .L_196)


	//   ....[0]....
.L_196:
        /*014c*/ 	.word	0x00000070


	//   ....[1]....
        /*0150*/ 	.word	0x000009c0


	//----- nvinfo : EIATTR_CRS_STACK_SIZE
	.align		4
.L_197:
        /*0154*/ 	.byte	0x04, 0x1e
        /*0156*/ 	.short	(.L_199 - .L_198)
.L_198:
        /*0158*/ 	.word	0x00000000


	//----- nvinfo : EIATTR_CBANK_PARAM_SIZE
	.align		4
.L_199:
        /*015c*/ 	.byte	0x03, 0x19
        /*015e*/ 	.short	0x0074


	//----- nvinfo : EIATTR_PARAM_CBANK
	.align		4
        /*0160*/ 	.byte	0x04, 0x0a
        /*0162*/ 	.short	(.L_201 - .L_200)
	.align		4
.L_200:
        /*0164*/ 	.word	index@(.nv.constant0._Z14kernelgpuUbou3IfEvPT_S1_S1_S1_S1_S1_S1_S1_S1_S1_S0_iiiiiiii)
        /*0168*/ 	.short	0x0380
        /*016a*/ 	.short	0x0074


	//----- nvinfo : EIATTR_SW_WAR
	.align		4
.L_201:
        /*016c*/ 	.byte	0x04, 0x36
        /*016e*/ 	.short	(.L_203 - .L_202)
.L_202:
        /*0170*/ 	.word	0x00000008
.L_203:


//--------------------- .nv.info._Z14kernelgpuUbou2IfEvPT_S1_S1_S1_S1_S1_S1_S1_S1_S1_S0_iiiiiiii --------------------------
	.section	.nv.info._Z14kernelgpuUbou2IfEvPT_S1_S1_S1_S1_S1_S1_S1_S1_S1_S0_iiiiiiii,"",@"SHT_CUDA_INFO"
	.sectionflags	@""
	.align	4


	//----- nvinfo : EIATTR_CUDA_API_VERSION
	.align		4
        /*0000*/ 	.byte	0x04, 0x37
        /*0002*/ 	.short	(.L_205 - .L_204)
.L_204:
        /*0004*/ 	.word	0x00000082


	//----- nvinfo : EIATTR_KPARAM_INFO
	.align		4
.L_205:
        /*0008*/ 	.byte	0x04, 0x17
        /*000a*/ 	.short	(.L_207 - .L_206)
.L_206:
        /*000c*/ 	.word	0x00000000
        /*0010*/ 	.short	0x0012
        /*0012*/ 	.short	0x0070
        /*0014*/ 	.byte	0x00, 0xf0, 0x11, 0x00


	//----- nvinfo : EIATTR_KPARAM_INFO
	.align		4
.L_207:
        /*0018*/ 	.byte	0x04, 0x17
        /*001a*/ 	.short	(.L_209 - .L_208)
.L_208:
        /*001c*/ 	.word	0x00000000
        /*0020*/ 	.short	0x0011
        /*0022*/ 	.short	0x006c
        /*0024*/ 	.byte	0x00, 0xf0, 0x11, 0x00


	//----- nvinfo : EIATTR_KPARAM_INFO
	.align		4
.L_209:
        /*0028*/ 	.byte	0x04, 0x17
        /*002a*/ 	.short	(.L_211 - .L_210)
.L_210:
        /*002c*/ 	.word	0x00000000
        /*0030*/ 	.short	0x0010
        /*0032*/ 	.short	0x0068
        /*0034*/ 	.byte	0x00, 0xf0, 0x11, 0x00


	//----- nvinfo : EIATTR_KPARAM_INFO
	.align		4
.L_211:
        /*0038*/ 	.byte	0x04, 0x17
        /*003a*/ 	.short	(.L_213 - .L_212)
.L_212:
        /*003c*/ 	.word	0x00000000
        /*0040*/ 	.short	0x000f
        /*0042*/ 	.short	0x0064
        /*0044*/ 	.byte	0x00, 0xf0, 0x11, 0x00


	//----- nvinfo : EIATTR_KPARAM_INFO
	.align		4
.L_213:
        /*0048*/ 	.byte	0x04, 0x17
        /*004a*/ 	.short	(.L_215 - .L_214)
.L_214:
        /*004c*/ 	.word	0x00000000
        /*0050*/ 	.short	0x000e
        /*0052*/ 	.short	0x0060
        /*0054*/ 	.byte	0x00, 0xf0, 0x11, 0x00


	//----- nvinfo : EIATTR_KPARAM_INFO
	.align		4
.L_215:
        /*0058*/ 	.byte	0x04, 0x17
        /*005a*/ 	.short	(.L_217 - .L_216)
.L_216:
        /*005c*/ 	.word	0x00000000
        /*0060*/ 	.short	0x000d
        /*0062*/ 	.short	0x005c
        /*0064*/ 	.byte	0x00, 0xf0, 0x11, 0x00


	//----- nvinfo : EIATTR_KPARAM_INFO
	.align		4
.L_217:
        /*0068*/ 	.byte	0x04, 0x17
        /*006a*/ 	.short	(.L_219 - .L_218)
.L_218:
        /*006c*/ 	.word	0x00000000
        /*0070*/ 	.short	0x000c
        /*0072*/ 	.short	0x0058
        /*0074*/ 	.byte	0x00, 0xf0, 0x11, 0x00


	//----- nvinfo : EIATTR_KPARAM_INFO
	.align		4
.L_219:
        /*0078*/ 	.byte	0x04, 0x17
        /*007a*/ 	.short	(.L_221 - .L_220)
.L_220:
        /*007c*/ 	.word	0x00000000
        /*0080*/ 	.short	0x000b
        /*0082*/ 	.short	0x0054
        /*0084*/ 	.byte	0x00, 0xf0, 0x11, 0x00


	//----- nvinfo : EIATTR_KPARAM_INFO
	.align		4
.L_221:
        /*0088*/ 	.byte	0x04, 0x17
        /*008a*/ 	.short	(.L_223 - .L_222)
.L_222:
        /*008c*/ 	.word	0x00000000
        /*0090*/ 	.short	0x000a
        /*0092*/ 	.short	0x0050
        /*0094*/ 	.byte	0x00, 0xf0, 0x11, 0x00


	//----- nvinfo : EIATTR_KPARAM_INFO
	.align		4
.L_223:
        /*0098*/ 	.byte	0x04, 0x17
        /*009a*/ 	.short	(.L_225 - .L_224)
.L_224:
        /*009c*/ 	.word	0x00000000
        /*00a0*/ 	.short	0x0009
        /*00a2*/ 	.short	0x0048
        /*00a4*/ 	.byte	0x00, 0xf5, 0x21, 0x00


	//----- nvinfo : EIATTR_KPARAM_INFO
	.align		4
.L_225:
        /*00a8*/ 	.byte	0x04, 0x17
        /*00aa*/ 	.short	(.L_227 - .L_226)
.L_226:
        /*00ac*/ 	.word	0x00000000
        /*00b0*/ 	.short	0x0008
        /*00b2*/ 	.short	0x0040
        /*00b4*/ 	.byte	0x00, 0xf5, 0x21, 0x00


	//----- nvinfo : EIATTR_KPARAM_INFO
	.align		4
.L_227:
        /*00b8*/ 	.byte	0x04, 0x17
        /*00ba*/ 	.short	(.L_229 - .L_228)
.L_228:
        /*00bc*/ 	.word	0x00000000
        /*00c0*/ 	.short	0x0007
        /*00c2*/ 	.short	0x0038
        /*00c4*/ 	.byte	0x00, 0xf5, 0x21, 0x00


	//----- nvinfo : EIATTR_KPARAM_INFO
	.align		4
.L_229:
        /*00c8*/ 	.byte	0x04, 0x17
        /*00ca*/ 	.short	(.L_231 - .L_230)
.L_230:
        /*00cc*/ 	.word	0x00000000
        /*00d0*/ 	.short	0x0006
        /*00d2*/ 	.short	0x0030
        /*00d4*/ 	.byte	0x00, 0xf5, 0x21, 0x00


	//----- nvinfo : EIATTR_KPARAM_INFO
	.align		4
.L_231:
        /*00d8*/ 	.byte	0x04, 0x17
        /*00da*/ 	.short	(.L_233 - .L_232)
.L_232:
        /*00dc*/ 	.word	0x00000000
        /*00e0*/ 	.short	0x0005
        /*00e2*/ 	.short	0x0028
        /*00e4*/ 	.byte	0x00, 0xf5, 0x21, 0x00


	//----- nvinfo : EIATTR_KPARAM_INFO
	.align		4
.L_233:
        /*00e8*/ 	.byte	0x04, 0x17
        /*00ea*/ 	.short	(.L_235 - .L_234)
.L_234:
        /*00ec*/ 	.word	0x00000000
        /*00f0*/ 	.short	0x0004
        /*00f2*/ 	.short	0x0020
        /*00f4*/ 	.byte	0x00, 0xf5, 0x21, 0x00


	//----- nvinfo : EIATTR_KPARAM_INFO
	.align		4
.L_235:
        /*00f8*/ 	.byte	0x04, 0x17
        /*00fa*/ 	.short	(.L_237 - .L_236)
.L_236:
        /*00fc*/ 	.word	0x00000000
        /*0100*/ 	.short	0x0003
        /*0102*/ 	.short	0x0018
        /*0104*/ 	.byte	0x00, 0xf5, 0x21, 0x00


	//----- nvinfo : EIATTR_KPARAM_INFO
	.align		4
.L_237:
        /*0108*/ 	.byte	0x04, 0x17
        /*010a*/ 	.short	(.L_239 - .L_238)
.L_238:
        /*010c*/ 	.word	0x00000000
        /*0110*/ 	.short	0x0002
        /*0112*/ 	.short	0x0010
        /*0114*/ 	.byte	0x00, 0xf5, 0x21, 0x00


	//----- nvinfo : EIATTR_KPARAM_INFO
	.align		4
.L_239:
        /*0118*/ 	.byte	0x04, 0x17
        /*011a*/ 	.short	(.L_241 - .L_240)
.L_240:
        /*011c*/ 	.word	0x00000000
        /*0120*/ 	.short	0x0001
        /*0122*/ 	.short	0x0008
        /*0124*/ 	.byte	0x00, 0xf5, 0x21, 0x00


	//----- nvinfo : EIATTR_KPARAM_INFO
	.align		4
.L_241:
        /*0128*/ 	.byte	0x04, 0x17
        /*012a*/ 	.short	(.L_243 - .L_242)
.L_242:
        /*012c*/ 	.word	0x00000000
        /*0130*/ 	.short	0x0000
        /*0132*/ 	.short	0x0000
        /*0134*/ 	.byte	0x00, 0xf5, 0x21, 0x00


	//----- nvinfo : EIATTR_SPARSE_MMA_MASK
	.align		4
.L_243:
        /*0138*/ 	.byte	0x03, 0x50
        /*013a*/ 	.short	0x0000


	//----- nvinfo : EIATTR_MAXREG_COUNT
	.align		4
        /*013c*/ 	.byte	0x03, 0x1b
        /*013e*/ 	.short	0x00ff


	//----- nvinfo : EIATTR_MERCURY_ISA_VERSION
	.align		4
        /*0140*/ 	.byte	0x03, 0x5f
        /*0142*/ 	.short	0x0101


	//----- nvinfo : EIATTR_VRC_CTA_INIT_COUNT
	.align		4
        /*0144*/ 	.byte	0x02, 0x4a
	.zero		1
	.zero		1


	//----- nvinfo : EIATTR_EXIT_INSTR_OFFSETS
	.align		4
        /*0148*/ 	.byte	0x04, 0x1c
        /*014a*/ 	.short	(.L_245 - .L_244)


	//   ....[0]....
.L_244:
        /*014c*/ 	.word	0x00000070


	//   ....[1]....
        /*0150*/ 	.word	0x00000180


	//----- nvinfo : EIATTR_CRS_STACK_SIZE
	.align		4
.L_245:
        /*0154*/ 	.byte	0x04, 0x1e
        /*0156*/ 	.short	(.L_247 - .L_246)
.L_246:
        /*0158*/ 	.word	0x00000000


	//----- nvinfo : EIATTR_CBANK_PARAM_SIZE
	.align		4
.L_247:
        /*015c*/ 	.byte	0x03, 0x19
        /*015e*/ 	.short	0x0074


	//----- nvinfo : EIATTR_PARAM_CBANK
	.align		4
        /*0160*/ 	.byte	0x04, 0x0a
        /*0162*/ 	.short	(.L_249 - .L_248)
	.align		4
.L_248:
        /*0164*/ 	.word	index@(.nv.constant0._Z14kernelgpuUbou2IfEvPT_S1_S1_S1_S1_S1_S1_S1_S1_S1_S0_iiiiiiii)
        /*0168*/ 	.short	0x0380
        /*016a*/ 	.short	0x0074


	//----- nvinfo : EIATTR_SW_WAR
	.align		4
.L_249:
        /*016c*/ 	.byte	0x04, 0x36
        /*016e*/ 	.short	(.L_251 - .L_250)
.L_250:
        /*0170*/ 	.word	0x00000008
.L_251:


//--------------------- .nv.info._Z14kernelgpuUbou1IfEvPT_S1_S1_S1_S1_S1_S1_S1_S1_S1_S0_iiiiiiii --------------------------
	.section	.nv.info._Z14kernelgpuUbou1IfEvPT_S1_S1_S1_S1_S1_S1_S1_S1_S1_S0_iiiiiiii,"",@"SHT_CUDA_INFO"
	.sectionflags	@""
	.align	4


	//----- nvinfo : EIATTR_CUDA_API_VERSION
	.align		4
        /*0000*/ 	.byte	0x04, 0x37
        /*0002*/ 	.short	(.L_253 - .L_252)
.L_252:
        /*0004*/ 	.word	0x00000082


	//----- nvinfo : EIATTR_KPARAM_INFO
	.align		4
.L_253:
        /*0008*/ 	.byte	0x04, 0x17
        /*000a*/ 	.short	(.L_255 - .L_254)
.L_254:
        /*000c*/ 	.word	0x00000000
        /*0010*/ 	.short	0x0012
        /*0012*/ 	.short	0x0070
        /*0014*/ 	.byte	0x00, 0xf0, 0x11, 0x00


	//----- nvinfo : EIATTR_KPARAM_INFO
	.align		4
.L_255:
        /*0018*/ 	.byte	0x04, 0x17
        /*001a*/ 	.short	(.L_257 - .L_256)
.L_256:
        /*001c*/ 	.word	0x00000000
        /*0020*/ 	.short	0x0011
        /*0022*/ 	.short	0x006c
        /*0024*/ 	.byte	0x00, 0xf0, 0x11, 0x00


	//----- nvinfo : EIATTR_KPARAM_INFO
	.align		4
.L_257:
        /*0028*/ 	.byte	0x04, 0x17
        /*002a*/ 	.short	(.L_259 - .L_258)
.L_258:
        /*002c*/ 	.word	0x00000000
        /*0030*/ 	.short	0x0010
        /*0032*/ 	.short	0x0068
        /*0034*/ 	.byte	0x00, 0xf0, 0x11, 0x00


	//----- nvinfo : EIATTR_KPARAM_INFO
	.align		4
.L_259:
        /*0038*/ 	.byte	0x04, 0x17
        /*003a*/ 	.short	(.L_261 - .L_260)
.L_260:
        /*003c*/ 	.word	0x00000000
        /*0040*/ 	.short	0x000f
        /*0042*/ 	.short	0x0064
        /*0044*/ 	.byte	0x00, 0xf0, 0x11, 0x00


	//----- nvinfo : EIATTR_KPARAM_INFO
	.align		4
.L_261:
        /*0048*/ 	.byte	0x04, 0x17
        /*004a*/ 	.short	(.L_263 - .L_262)
.L_262:
        /*004c*/ 	.word	0x00000000
        /*0050*/ 	.short	0x000e
        /*0052*/ 	.short	0x0060
        /*0054*/ 	.byte	0x00, 0xf0, 0x11, 0x00


	//----- nvinfo : EIATTR_KPARAM_INFO
	.align		4
.L_263:
        /*0058*/ 	.byte	0x04, 0x17
        /*005a*/ 	.short	(.L_265 - .L_264)
.L_264:
        /*005c*/ 	.word	0x00000000
        /*0060*/ 	.short	0x000d
        /*0062*/ 	.short	0x005c
        /*0064*/ 	.byte	0x00, 0xf0, 0x11, 0x00


	//----- nvinfo : EIATTR_KPARAM_INFO
	.align		4
.L_265:
        /*0068*/ 	.byte	0x04, 0x17
        /*006a*/ 	.short	(.L_267 - .L_266)
.L_266:
        /*006c*/ 	.word	0x00000000
        /*0070*/ 	.short	0x000c
        /*0072*/ 	.short	0x0058
        /*0074*/ 	.byte	0x00, 0xf0, 0x11, 0x00


	//----- nvinfo : EIATTR_KPARAM_INFO
	.align		4
.L_267:
        /*0078*/ 	.byte	0x04, 0x17
        /*007a*/ 	.short	(.L_269 - .L_268)
.L_268:
        /*007c*/ 	.word	0x00000000
        /*0080*/ 	.short	0x000b
        /*0082*/ 	.short	0x0054
        /*0084*/ 	.byte	0x00, 0xf0, 0x11, 0x00


	//----- nvinfo : EIATTR_KPARAM_INFO
	.align		4
.L_269:
        /*0088*/ 	.byte	0x04, 0x17
        /*008a*/ 	.short	(.L_271 - .L_270)
.L_270:
        /*008c*/ 	.word	0x00000000
        /*0090*/ 	.short	0x000a
        /*0092*/ 	.short	0x0050
        /*0094*/ 	.byte	0x00, 0xf0, 0x11, 0x00


	//----- nvinfo : EIATTR_KPARAM_INFO
	.align		4
.L_271:
        /*0098*/ 	.byte	0x04, 0x17
        /*009a*/ 	.short	(.L_273 - .L_272)
.L_272:
        /*009c*/ 	.word	0x00000000
        /*00a0*/ 	.short	0x0009
        /*00a2*/ 	.short	0x0048
        /*00a4*/ 	.byte	0x00, 0xf5, 0x21, 0x00


	//----- nvinfo : EIATTR_KPARAM_INFO
	.align		4
.L_273:
        /*00a8*/ 	.byte	0x04, 0x17
        /*00aa*/ 	.short	(.L_275 - .L_274)
.L_274:
        /*00ac*/ 	.word	0x00000000
        /*00b0*/ 	.short	0x0008
        /*00b2*/ 	.short	0x0040
        /*00b4*/ 	.byte	0x00, 0xf5, 0x21, 0x00


	//----- nvinfo : EIATTR_KPARAM_INFO
	.align		4
.L_275:
        /*00b8*/ 	.byte	0x04, 0x17
        /*00ba*/ 	.short	(.L_277 - .L_276)
.L_276:
        /*00bc*/ 	.word	0x00000000
        /*00c0*/ 	.short	0x0007
        /*00c2*/ 	.short	0x0038
        /*00c4*/ 	.byte	0x00, 0xf5, 0x21, 0x00


	//----- nvinfo : EIATTR_KPARAM_INFO
	.align		4
.L_277:
        /*00c8*/ 	.byte	0x04, 0x17
        /*00ca*/ 	.short	(.L_279 - .L_278)
.L_278:
        /*00cc*/ 	.word	0x00000000
        /*00d0*/ 	.short	0x0006
        /*00d2*/ 	.short	0x0030
        /*00d4*/ 	.byte	0x00, 0xf5, 0x21, 0x00


	//----- nvinfo : EIATTR_KPARAM_INFO
	.align		4
.L_279:
        /*00d8*/ 	.byte	0x04, 0x17
        /*00da*/ 	.short	(.L_281 - .L_280)
.L_280:
        /*00dc*/ 	.word	0x00000000
        /*00e0*/ 	.short	0x0005
        /*00e2*/ 	.short	0x0028
        /*00e4*/ 	.byte	0x00, 0xf5, 0x21, 0x00


	//----- nvinfo : EIATTR_KPARAM_INFO
	.align		4
.L_281:
        /*00e8*/ 	.byte	0x04, 0x17
        /*00ea*/ 	.short	(.L_283 - .L_282)
.L_282:
        /*00ec*/ 	.word	0x00000000
        /*00f0*/ 	.short	0x0004
        /*00f2*/ 	.short	0x0020
        /*00f4*/ 	.byte	0x00, 0xf5, 0x21, 0x00


	//----- nvinfo : EIATTR_KPARAM_INFO
	.align		4
.L_283:
        /*00f8*/ 	.byte	0x04, 0x17
        /*00fa*/ 	.short	(.L_285 - .L_284)
.L_284:
        /*00fc*/ 	.word	0x00000000
        /*0100*/ 	.short	0x0003
        /*0102*/ 	.short	0x0018
        /*0104*/ 	.byte	0x00, 0xf5, 0x21, 0x00


	//----- nvinfo : EIATTR_KPARAM_INFO
	.align		4
.L_285:
        /*0108*/ 	.byte	0x04, 0x17
        /*010a*/ 	.short	(.L_287 - .L_286)
.L_286:
        /*010c*/ 	.word	0x00000000
        /*0110*/ 	.short	0x0002
        /*0112*/ 	.short	0x0010
        /*0114*/ 	.byte	0x00, 0xf5, 0x21, 0x00


	//----- nvinfo : EIATTR_KPARAM_INFO
	.align		4
.L_287:
        /*0118*/ 	.byte	0x04, 0x17
        /*011a*/ 	.short	(.L_289 - .L_288)
.L_288:
        /*011c*/ 	.word	0x00000000
        /*0120*/ 	.short	0x0001
        /*0122*/ 	.short	0x0008
        /*0124*/ 	.byte	0x00, 0xf5, 0x21, 0x00


	//----- nvinfo : EIATTR_KPARAM_INFO
	.align		4
.L_289:
        /*0128*/ 	.byte	0x04, 0x17
        /*012a*/ 	.short	(.L_291 - .L_290)
.L_290:
        /*012c*/ 	.word	0x00000000
        /*0130*/ 	.short	0x0000
        /*0132*/ 	.short	0x0000
        /*0134*/ 	.byte	0x00, 0xf5, 0x21, 0x00


	//----- nvinfo : EIATTR_SPARSE_MMA_MASK
	.align		4
.L_291:
        /*0138*/ 	.byte	0x03, 0x50
        /*013a*/ 	.short	0x0000


	//----- nvinfo : EIATTR_MAXREG_COUNT
	.align		4
        /*013c*/ 	.byte	0x03, 0x1b
        /*013e*/ 	.short	0x00ff


	//----- nvinfo : EIATTR_MERCURY_ISA_VERSION
	.align		4
        /*0140*/ 	.byte	0x03, 0x5f
        /*0142*/ 	.short	0x0101


	//----- nvinfo : EIATTR_VRC_CTA_INIT_COUNT
	.align		4
        /*0144*/ 	.byte	0x02, 0x4a
	.zero		1
	.zero		1


	//----- nvinfo : EIATTR_EXIT_INSTR_OFFSETS
	.align		4
        /*0148*/ 	.byte	0x04, 0x1c
        /*014a*/ 	.short	(.L_293 - .L_292)


	//   ....[0]....
.L_292:
        /*014c*/ 	.word	0x00000070


	//   ....[1]....
        /*0150*/ 	.word	0x00000160


	//----- nvinfo : EIATTR_CRS_STACK_SIZE
	.align		4
.L_293:
        /*0154*/ 	.byte	0x04, 0x1e
        /*0156*/ 	.short	(.L_295 - .L_294)
.L_294:
        /*0158*/ 	.word	0x00000000


	//----- nvinfo : EIATTR_CBANK_PARAM_SIZE
	.align		4
.L_295:
        /*015c*/ 	.byte	0x03, 0x19
        /*015e*/ 	.short	0x0074


	//----- nvinfo : EIATTR_PARAM_CBANK
	.align		4
        /*0160*/ 	.byte	0x04, 0x0a
        /*0162*/ 	.short	(.L_297 - .L_296)
	.align		4
.L_296:
        /*0164*/ 	.word	index@(.nv.constant0._Z14kernelgpuUbou1IfEvPT_S1_S1_S1_S1_S1_S1_S1_S1_S1_S0_iiiiiiii)
        /*0168*/ 	.short	0x0380
        /*016a*/ 	.short	0x0074


	//----- nvinfo : EIATTR_SW_WAR
	.align		4
.L_297:
        /*016c*/ 	.byte	0x04, 0x36
        /*016e*/ 	.short	(.L_299 - .L_298)
.L_298:
        /*0170*/ 	.word	0x00000008
.L_299:


//--------------------- .nv.info._Z14kernelgpuUbou5IdEvPT_S1_S1_S1_S1_S1_S1_S1_S1_S1_S0_iiiiiiii --------------------------
	.section	.nv.info._Z14kernelgpuUbou5IdEvPT_S1_S1_S1_S1_S1_S1_S1_S1_S1_S0_iiiiiiii,"",@"SHT_CUDA_INFO"
	.sectionflags	@""
	.align	4


	//----- nvinfo : EIATTR_CUDA_API_VERSION
	.align		4
        /*0000*/ 	.byte	0x04, 0x37
        /*0002*/ 	.short	(.L_301 - .L_300)
.L_300:
        /*0004*/ 	.word	0x00000082


	//----- nvinfo : EIATTR_KPARAM_INFO
	.align		4
.L_301:
        /*0008*/ 	.byte	0x04, 0x17
        /*000a*/ 	.short	(.L_303 - .L_302)
.L_302:
        /*000c*/ 	.word	0x00000000
        /*0010*/ 	.short	0x0012
        /*0012*/ 	.short	0x0074
        /*0014*/ 	.byte	0x00, 0xf0, 0x11, 0x00


	//----- nvinfo : EIATTR_KPARAM_INFO
	.align		4
.L_303:
        /*0018*/ 	.byte	0x04, 0x17
        /*001a*/ 	.short	(.L_305 - .L_304)
.L_304:
        /*001c*/ 	.word	0x00000000
        /*0020*/ 	.short	0x0011
        /*0022*/ 	.short	0x0070
        /*0024*/ 	.byte	0x00, 0xf0, 0x11, 0x00


	//----- nvinfo : EIATTR_KPARAM_INFO
	.align		4
.L_305:
        /*0028*/ 	.byte	0x04, 0x17
        /*002a*/ 	.short	(.L_307 - .L_306)
.L_306:
        /*002c*/ 	.word	0x00000000
        /*0030*/ 	.short	0x0010
        /*0032*/ 	.short	0x006c
        /*0034*/ 	.byte	0x00, 0xf0, 0x11, 0x00


	//----- nvinfo : EIATTR_KPARAM_INFO
	.align		4
.L_307:
        /*0038*/ 	.byte	0x04, 0x17
        /*003a*/ 	.short	(.L_309 - .L_308)
.L_308:
        /*003c*/ 	.word	0x00000000
        /*0040*/ 	.short	0x000f
        /*0042*/ 	.short	0x0068
        /*0044*/ 	.byte	0x00, 0xf0, 0x11, 0x00


	//----- nvinfo : EIATTR_KPARAM_INFO
	.align		4
.L_309:
        /*0048*/ 	.byte	0x04, 0x17
        /*004a*/ 	.short	(.L_311 - .L_310)
.L_310:
        /*004c*/ 	.word	0x00000000
        /*0050*/ 	.short	0x000e
        /*0052*/ 	.short	0x0064
        /*0054*/ 	.byte	0x00, 0xf0, 0x11, 0x00


	//----- nvinfo : EIATTR_KPARAM_INFO
	.align		4
.L_311:
        /*0058*/ 	.byte	0x04, 0x17
        /*005a*/ 	.short	(.L_313 - .L_312)
.L_312:
        /*005c*/ 	.word	0x00000000
        /*0060*/ 	.short	0x000d
        /*0062*/ 	.short	0x0060
        /*0064*/ 	.byte	0x00, 0xf0, 0x11, 0x00


	//----- nvinfo : EIATTR_KPARAM_INFO
	.align		4
.L_313:
        /*0068*/ 	.byte	0x04, 0x17
        /*006a*/ 	.short	(.L_315 - .L_314)
.L_314:
        /*006c*/ 	.word	0x00000000
        /*0070*/ 	.short	0x000c
        /*0072*/ 	.short	0x005c
        /*0074*/ 	.byte	0x00, 0xf0, 0x11, 0x00


	//----- nvinfo : EIATTR_KPARAM_INFO
	.align		4
.L_315:
        /*0078*/ 	.byte	0x04, 0x17
        /*007a*/ 	.short	(.L_317 - .L_316)
.L_316:
        /*007c*/ 	.word	0x00000000
        /*0080*/ 	.short	0x000b
        /*0082*/ 	.short	0x0058
        /*0084*/ 	.byte	0x00, 0xf0, 0x11, 0x00


	//----- nvinfo : EIATTR_KPARAM_INFO
	.align		4
.L_317:
        /*0088*/ 	.byte	0x04, 0x17
        /*008a*/ 	.short	(.L_319 - .L_318)
.L_318:
        /*008c*/ 	.word	0x00000000
        /*0090*/ 	.short	0x000a
        /*0092*/ 	.short	0x0050
        /*0094*/ 	.byte	0x00, 0xf0, 0x21, 0x00


	//----- nvinfo : EIATTR_KPARAM_INFO
	.align		4
.L_319:
        /*0098*/ 	.byte	0x04, 0x17
        /*009a*/ 	.short	(.L_321 - .L_320)
.L_320:
        /*009c*/ 	.word	0x00000000
        /*00a0*/ 	.short	0x0009
        /*00a2*/ 	.short	0x0048
        /*00a4*/ 	.byte	0x00, 0xf5, 0x21, 0x00


	//----- nvinfo : EIATTR_KPARAM_INFO
	.align		4
.L_321:
        /*00a8*/ 	.byte	0x04, 0x17
        /*00aa*/ 	.short	(.L_323 - .L_322)
.L_322:
        /*00ac*/ 	.word	0x00000000
        /*00b0*/ 	.short	0x0008
        /*00b2*/ 	.short	0x0040
        /*00b4*/ 	.byte	0x00, 0xf5, 0x21, 0x00


	//----- nvinfo : EIATTR_KPARAM_INFO
	.align		4
.L_323:
        /*00b8*/ 	.byte	0x04, 0x17
        /*00ba*/ 	.short	(.L_325 - .L_324)
.L_324:
        /*00bc*/ 	.word	0x00000000
        /*00c0*/ 	.short	0x0007
        /*00c2*/ 	.short	0x0038
        /*00c4*/ 	.byte	0x00, 0xf5, 0x21, 0x00


	//----- nvinfo : EIATTR_KPARAM_INFO
	.align		4
.L_325:
        /*00c8*/ 	.byte	0x04, 0x17
        /*00ca*/ 	.short	(.L_327 - .L_326)
.L_326:
        /*00cc*/ 	.word	0x00000000
        /*00d0*/ 	.short	0x0006
        /*00d2*/ 	.short	0x0030
        /*00d4*/ 	.byte	0x00, 0xf5, 0x21, 0x00


	//----- nvinfo : EIATTR_KPARAM_INFO
	.align		4
.L_327:
        /*00d8*/ 	.byte	0x04, 0x17
        /*00da*/ 	.short	(.L_329 - .L_328)
.L_328:
        /*00dc*/ 	.word	0x00000000
        /*00e0*/ 	.short	0x0005
        /*00e2*/ 	.short	0x0028
        /*00e4*/ 	.byte	0x00, 0xf5, 0x21, 0x00


	//----- nvinfo : EIATTR_KPARAM_INFO
	.align		4
.L_329:
        /*00e8*/ 	.byte	0x04, 0x17
        /*00ea*/ 	.short	(.L_331 - .L_330)
.L_330:
        /*00ec*/ 	.word	0x00000000
        /*00f0*/ 	.short	0x0004
        /*00f2*/ 	.short	0x0020
        /*00f4*/ 	.byte	0x00, 0xf5, 0x21, 0x00


	//----- nvinfo : EIATTR_KPARAM_INFO
	.align		4
.L_331:
        /*00f8*/ 	.byte	0x04, 0x17
        /*00fa*/ 	.short	(.L_333 - .L_332)
.L_332:
        /*00fc*/ 	.word	0x00000000
        /*0100*/ 	.short	0x0003
        /*0102*/ 	.short	0x0018
        /*0104*/ 	.byte	0x00, 0xf5, 0x21, 0x00


	//----- nvinfo : EIATTR_KPARAM_INFO
	.align		4
.L_333:
        /*0108*/ 	.byte	0x04, 0x17
        /*010a*/ 	.short	(.L_335 - .L_334)
.L_334:
        /*010c*/ 	.word	0x00000000
        /*0110*/ 	.short	0x0002
        /*0112*/ 	.short	0x0010
        /*0114*/ 	.byte	0x00, 0xf5, 0x21, 0x00


	//----- nvinfo : EIATTR_KPARAM_INFO
	.align		4
.L_335:
        /*0118*/ 	.byte	0x04, 0x17
        /*011a*/ 	.short	(.L_337 - .L_336)
.L_336:
        /*011c*/ 	.word	0x00000000
        /*0120*/ 	.short	0x0001
        /*0122*/ 	.short	0x0008
        /*0124*/ 	.byte	0x00, 0xf5, 0x21, 0x00


	//----- nvinfo : EIATTR_KPARAM_INFO
	.align		4
.L_337:
        /*0128*/ 	.byte	0x04, 0x17
        /*012a*/ 	.short	(.L_339 - .L_338)
.L_338:
        /*012c*/ 	.word	0x00000000
        /*0130*/ 	.short	0x0000
        /*0132*/ 	.short	0x0000
        /*0134*/ 	.byte	0x00, 0xf5, 0x21, 0x00


	//----- nvinfo : EIATTR_SPARSE_MMA_MASK
	.align		4
.L_339:
        /*0138*/ 	.byte	0x03, 0x50
        /*013a*/ 	.short	0x0000


	//----- nvinfo : EIATTR_MAXREG_COUNT
	.align		4
        /*013c*/ 	.byte	0x03, 0x1b
        /*013e*/ 	.short	0x00ff


	//----- nvinfo : EIATTR_MERCURY_ISA_VERSION
	.align		4
        /*0140*/ 	.byte	0x03, 0x5f
        /*0142*/ 	.short	0x0101


	//----- nvinfo : EIATTR_VRC_CTA_INIT_COUNT
	.align		4
        /*0144*/ 	.byte	0x02, 0x4a
	.zero		1
	.zero		1


	//----- nvinfo : EIATTR_EXIT_INSTR_OFFSETS
	.align		4
        /*0148*/ 	.byte	0x04, 0x1c
        /*014a*/ 	.short	(.L_341 - .L_340)


	//   ....[0]....
.L_340:
        /*014c*/ 	.word	0x00000070


	//   ....[1]....
        /*0150*/ 	.word	0x00000180


	//----- nvinfo : EIATTR_CRS_STACK_SIZE
	.align		4
.L_341:
        /*0154*/ 	.byte	0x04, 0x1e
        /*0156*/ 	.short	(.L_343 - .L_342)
.L_342:
        /*0158*/ 	.word	0x00000000


	//----- nvinfo : EIATTR_CBANK_PARAM_SIZE
	.align		4
.L_343:
        /*015c*/ 	.byte	0x03, 0x19
        /*015e*/ 	.short	0x0078


	//----- nvinfo : EIATTR_PARAM_CBANK
	.align		4
        /*0160*/ 	.byte	0x04, 0x0a
        /*0162*/ 	.short	(.L_345 - .L_344)
	.align		4
.L_344:
        /*0164*/ 	.word	index@(.nv.constant0._Z14kernelgpuUbou5IdEvPT_S1_S1_S1_S1_S1_S1_S1_S1_S1_S0_iiiiiiii)
        /*0168*/ 	.short	0x0380
        /*016a*/ 	.short	0x0078


	//----- nvinfo : EIATTR_SW_WAR
	.align		4
.L_345:
        /*016c*/ 	.byte	0x04, 0x36
        /*016e*/ 	.short	(.L_347 - .L_346)
.L_346:
        /*0170*/ 	.word	0x00000008
.L_347:


//--------------------- .nv.info._Z14kernelgpuUbou4IdEvPT_S1_S1_S1_S1_S1_S1_S1_S1_S1_S0_iiiiiiii --------------------------
	.section	.nv.info._Z14kernelgpuUbou4IdEvPT_S1_S1_S1_S1_S1_S1_S1_S1_S1_S0_iiiiiiii,"",@"SHT_CUDA_INFO"
	.sectionflags	@""
	.align	4


	//----- nvinfo : EIATTR_CUDA_API_VERSION
	.align		4
        /*0000*/ 	.byte	0x04, 0x37
        /*0002*/ 	.short	(.L_349 - .L_348)
.L_348:
        /*0004*/ 	.word	0x00000082


	//----- nvinfo : EIATTR_KPARAM_INFO
	.align		4
.L_349:
        /*0008*/ 	.byte	0x04, 0x17
        /*000a*/ 	.short	(.L_351 - .L_350)
.L_350:
        /*000c*/ 	.word	0x00000000
        /*0010*/ 	.short	0x0012
        /*0012*/ 	.short	0x0074
        /*0014*/ 	.byte	0x00, 0xf0, 0x11, 0x00


	//----- nvinfo : EIATTR_KPARAM_INFO
	.align		4
.L_351:
        /*0018*/ 	.byte	0x04, 0x17
        /*001a*/ 	.short	(.L_353 - .L_352)
.L_352:
        /*001c*/ 	.word	0x00000000
        /*0020*/ 	.short	0x0011
        /*0022*/ 	.short	0x0070
        /*0024*/ 	.byte	0x00, 0xf0, 0x11, 0x00


	//----- nvinfo : EIATTR_KPARAM_INFO
	.align		4
.L_353:
        /*0028*/ 	.byte	0x04, 0x17
        /*002a*/ 	.short	(.L_355 - .L_354)
.L_354:
        /*002c*/ 	.word	0x00000000
        /*0030*/ 	.short	0x0010
        /*0032*/ 	.short	0x006c
        /*0034*/ 	.byte	0x00, 0xf0, 0x11, 0x00


	//----- nvinfo : EIATTR_KPARAM_INFO
	.align		4
.L_355:
        /*0038*/ 	.byte	0x04, 0x17
        /*003a*/ 	.short	(.L_357 - .L_356)
.L_356:
        /*003c*/ 	.word	0x00000000
        /*0040*/ 	.short	0x000f
        /*0042*/ 	.short	0x0068
        /*0044*/ 	.byte	0x00, 0xf0, 0x11, 0x00


	//----- nvinfo : EIATTR_KPARAM_INFO
	.align		4
.L_357:
        /*0048*/ 	.byte	0x04, 0x17
        /*004a*/ 	.short	(.L_359 - .L_358)
.L_358:
        /*004c*/ 	.word	0x00000000
        /*0050*/ 	.short	0x000e
        /*0052*/ 	.short	0x0064
        /*0054*/ 	.byte	0x00, 0xf0, 0x11, 0x00


	//----- nvinfo : EIATTR_KPARAM_INFO
	.align		4
.L_359:
        /*0058*/ 	.byte	0x04, 0x17
        /*005a*/ 	.short	(.L_361 - .L_360)
.L_360:
        /*005c*/ 	.word	0x00000000
        /*0060*/ 	.short	0x000d
        /*0062*/ 	.short	0x0060
        /*0064*/ 	.byte	0x00, 0xf0, 0x11, 0x00


	//----- nvinfo : EIATTR_KPARAM_INFO
	.align		4
.L_361:
        /*0068*/ 	.byte	0x04, 0x17
        /*006a*/ 	.short	(.L_363 - .L_362)
.L_362:
        /*006c*/ 	.word	0x00000000
        /*0070*/ 	.short	0x000c
        /*0072*/ 	.short	0x005c
        /*0074*/ 	.byte	0x00, 0xf0, 0x11, 0x00


	//----- nvinfo : EIATTR_KPARAM_INFO
	.align		4
.L_363:
        /*0078*/ 	.byte	0x04, 0x17
        /*007a*/ 	.short	(.L_365 - .L_364)
.L_364:
        /*007c*/ 	.word	0x00000000
        /*0080*/ 	.short	0x000b
        /*0082*/ 	.short	0x0058
        /*0084*/ 	.byte	0x00, 0xf0, 0x11, 0x00


	//----- nvinfo : EIATTR_KPARAM_INFO
	.align		4
.L_365:
        /*0088*/ 	.byte	0x04, 0x17
        /*008a*/ 	.short	(.L_367 - .L_366)
.L_366:
        /*008c*/ 	.word	0x00000000
        /*0090*/ 	.short	0x000a
        /*0092*/ 	.short	0x0050
        /*0094*/ 	.byte	0x00, 0xf0, 0x21, 0x00


	//----- nvinfo : EIATTR_KPARAM_INFO
	.align		4
.L_367:
        /*0098*/ 	.byte	0x04, 0x17
        /*009a*/ 	.short	(.L_369 - .L_368)
.L_368:
        /*009c*/ 	.word	0x00000000
        /*00a0*/ 	.short	0x0009
        /*00a2*/ 	.short	0x0048
        /*00a4*/ 	.byte	0x00, 0xf5, 0x21, 0x00


	//----- nvinfo : EIATTR_KPARAM_INFO
	.align		4
.L_369:
        /*00a8*/ 	.byte	0x04, 0x17
        /*00aa*/ 	.short	(.L_371 - .L_370)
.L_370:
        /*00ac*/ 	.word	0x00000000
        /*00b0*/ 	.short	0x0008
        /*00b2*/ 	.short	0x0040
        /*00b4*/ 	.byte	0x00, 0xf5, 0x21, 0x00


	//----- nvinfo : EIATTR_KPARAM_INFO
	.align		4
.L_371:
        /*00b8*/ 	.byte	0x04, 0x17
        /*00ba*/ 	.short	(.L_373 - .L_372)
.L_372:
        /*00bc*/ 	.word	0x00000000
        /*00c0*/ 	.short	0x0007
        /*00c2*/ 	.short	0x0038
        /*00c4*/ 	.byte	0x00, 0xf5, 0x21, 0x00


	//----- nvinfo : EIATTR_KPARAM_INFO
	.align		4
.L_373:
        /*00c8*/ 	.byte	0x04, 0x17
        /*00ca*/ 	.short	(.L_375 - .L_374)
.L_374:
        /*00cc*/ 	.word	0x00000000
        /*00d0*/ 	.short	0x0006
        /*00d2*/ 	.short	0x0030
        /*00d4*/ 	.byte	0x00, 0xf5, 0x21, 0x00


	//----- nvinfo : EIATTR_KPARAM_INFO
	.align		4
.L_375:
        /*00d8*/ 	.byte	0x04, 0x17
        /*00da*/ 	.short	(.L_377 - .L_376)
.L_376:
        /*00dc*/ 	.word	0x00000000
        /*00e0*/ 	.short	0x0005
        /*00e2*/ 	.short	0x0028
        /*00e4*/ 	.byte	0x00, 0xf5, 0x21, 0x00


	//----- nvinfo : EIATTR_KPARAM_INFO
	.align		4
.L_377:
        /*00e8*/ 	.byte	0x04, 0x17
        /*00ea*/ 	.short	(.L_379 - .L_378)
.L_378:
        /*00ec*/ 	.word	0x00000000
        /*00f0*/ 	.short	0x0004
        /*00f2*/ 	.short	0x0020
        /*00f4*/ 	.byte	0x00, 0xf5, 0x21, 0x00


	//----- nvinfo : EIATTR_KPARAM_INFO
	.align		4
.L_379:
        /*00f8*/ 	.byte	0x04, 0x17
        /*00fa*/ 	.short	(.L_381 - .L_380)
.L_380:
        /*00fc*/ 	.word	0x00000000
        /*0100*/ 	.short	0x0003
        /*0102*/ 	.short	0x0018
        /*0104*/ 	.byte	0x00, 0xf5, 0x21, 0x00


	//----- nvinfo : EIATTR_KPARAM_INFO
	.align		4
.L_381:
        /*0108*/ 	.byte	0x04, 0x17
        /*010a*/ 	.short	(.L_383 - .L_382)
.L_382:
        /*010c*/ 	.word	0x00000000
        /*0110*/ 	.short	0x0002
        /*0112*/ 	.short	0x0010
        /*0114*/ 	.byte	0x00, 0xf5, 0x21, 0x00


	//----- nvinfo : EIATTR_KPARAM_INFO
	.align		4
.L_383:
        /*0118*/ 	.byte	0x04, 0x17
        /*011a*/ 	.short	(.L_385 - .L_384)
.L_384:
        /*011c*/ 	.word	0x00000000
        /*0120*/ 	.short	0x0001
        /*0122*/ 	.short	0x0008
        /*0124*/ 	.byte	0x00, 0xf5, 0x21, 0x00


	//----- nvinfo : EIATTR_KPARAM_INFO
	.align		4
.L_385:
        /*0128*/ 	.byte	0x04, 0x17
        /*012a*/ 	.short	(.L_387 - .L_386)
.L_386:
        /*012c*/ 	.word	0x00000000
        /*0130*/ 	.short	0x0000
        /*0132*/ 	.short	0x0000
        /*0134*/ 	.byte	0x00, 0xf5, 0x21, 0x00


	//----- nvinfo : EIATTR_SPARSE_MMA_MASK
	.align		4
.L_387:
        /*0138*/ 	.byte	0x03, 0x50
        /*013a*/ 	.short	0x0000


	//----- nvinfo : EIATTR_MAXREG_COUNT
	.align		4
        /*013c*/ 	.byte	0x03, 0x1b
        /*013e*/ 	.short	0x00ff


	//----- nvinfo : EIATTR_MERCURY_ISA_VERSION
	.align		4
        /*0140*/ 	.byte	0x03, 0x5f
        /*0142*/ 	.short	0x0101


	//----- nvinfo : EIATTR_VRC_CTA_INIT_COUNT
	.align		4
        /*0144*/ 	.byte	0x02, 0x4a
	.zero		1
	.zero		1


	//----- nvinfo : EIATTR_EXIT_INSTR_OFFSETS
	.align		4
        /*0148*/ 	.byte	0x04, 0x1c
        /*014a*/ 	.short	(.L_389 - .L_388)


	//   ....[0]....
.L_388:
        /*014c*/ 	.word	0x00000070


	//   ....[1]....
        /*0150*/ 	.word	0x00000160


	//----- nvinfo : EIATTR_CRS_STACK_SIZE
	.align		4
.L_389:
        /*0154*/ 	.byte	0x04, 0x1e
        /*0156*/ 	.short	(.L_391 - .L_390)
.L_390:
        /*0158*/ 	.word	0x00000000


	//----- nvinfo : EIATTR_CBANK_PARAM_SIZE
	.align		4
.L_391:
        /*015c*/ 	.byte	0x03, 0x19
        /*015e*/ 	.short	0x0078


	//----- nvinfo : EIATTR_PARAM_CBANK
	.align		4
        /*0160*/ 	.byte	0x04, 0x0a
        /*0162*/ 	.short	(.L_393 - .L_392)
	.align		4
.L_392:
        /*0164*/ 	.word	index@(.nv.constant0._Z14kernelgpuUbou4IdEvPT_S1_S1_S1_S1_S1_S1_S1_S1_S1_S0_iiiiiiii)
        /*0168*/ 	.short	0x0380
        /*016a*/ 	.short	0x0078


	//----- nvinfo : EIATTR_SW_WAR
	.align		4
.L_393:
        /*016c*/ 	.byte	0x04, 0x36
        /*016e*/ 	.short	(.L_395 - .L_394)
.L_394:
        /*0170*/ 	.word	0x00000008
.L_395:


//--------------------- .nv.info._Z14kernelgpuUbou3IdEvPT_S1_S1_S1_S1_S1_S1_S1_S1_S1_S0_iiiiiiii --------------------------
	.section	.nv.info._Z14kernelgpuUbou3IdEvPT_S1_S1_S1_S1_S1_S1_S1_S1_S1_S0_iiiiiiii,"",@"SHT_CUDA_INFO"
	.sectionflags	@""
	.align	4


	//----- nvinfo : EIATTR_CUDA_API_VERSION
	.align		4
        /*0000*/ 	.byte	0x04, 0x37
        /*0002*/ 	.short	(.L_397 - .L_396)
.L_396:
        /*0004*/ 	.word	0x00000082


	//----- nvinfo : EIATTR_KPARAM_INFO
	.align		4
.L_397:
        /*0008*/ 	.byte	0x04, 0x17
        /*000a*/ 	.short	(.L_399 - .L_398)
.L_398:
        /*000c*/ 	.word	0x00000000
        /*0010*/ 	.short	0x0012
        /*0012*/ 	.short	0x0074
        /*0014*/ 	.byte	0x00, 0xf0, 0x11, 0x00


	//----- nvinfo : EIATTR_KPARAM_INFO
	.align		4
.L_399:
        /*0018*/ 	.byte	0x04, 0x17
        /*001a*/ 	.short	(.L_401 - .L_400)
.L_400:
        /*001c*/ 	.word	0x00000000
        /*0020*/ 	.short	0x0011
        /*0022*/ 	.short	0x0070
        /*0024*/ 	.byte	0x00, 0xf0, 0x11, 0x00


	//----- nvinfo : EIATTR_KPARAM_INFO
	.align		4
.L_401:
        /*0028*/ 	.byte	0x04, 0x17
        /*002a*/ 	.short	(.L_403 - .L_402)
.L_402:
        /*002c*/ 	.word	0x00000000
        /*0030*/ 	.short	0x0010
        /*0032*/ 	.short	0x006c
        /*0034*/ 	.byte	0x00, 0xf0, 0x11, 0x00


	//----- nvinfo : EIATTR_KPARAM_INFO
	.align		4
.L_403:
        /*0038*/ 	.byte	0x04, 0x17
        /*003a*/ 	.short	(.L_405 - .L_404)
.L_404:
        /*003c*/ 	.word	0x00000000
        /*0040*/ 	.short	0x000f
        /*0042*/ 	.short	0x0068
        /*0044*/ 	.byte	0x00, 0xf0, 0x11, 0x00


	//----- nvinfo : EIATTR_KPARAM_INFO
	.align		4
.L_405:
        /*0048*/ 	.byte	0x04, 0x17
        /*004a*/ 	.short	(.L_407 - .L_406)
.L_406:
        /*004c*/ 	.word	0x00000000
        /*0050*/ 	.short	0x000e
        /*0052*/ 	.short	0x0064
        /*0054*/ 	.byte	0x00, 0xf0, 0x11, 0x00


	//----- nvinfo : EIATTR_KPARAM_INFO
	.align		4
.L_407:
        /*0058*/ 	.byte	0x04, 0x17
        /*005a*/ 	.short	(.L_409 - .L_408)
.L_408:
        /*005c*/ 	.word	0x00000000
        /*0060*/ 	.short	0x000d
        /*0062*/ 	.short	0x0060
        /*0064*/ 	.byte	0x00, 0xf0, 0x11, 0x00


	//----- nvinfo : EIATTR_KPARAM_INFO
	.align		4
.L_409:
        /*0068*/ 	.byte	0x04, 0x17
        /*006a*/ 	.short	(.L_411 - .L_410)
.L_410:
        /*006c*/ 	.word	0x00000000
        /*0070*/ 	.short	0x000c
        /*0072*/ 	.short	0x005c
        /*0074*/ 	.byte	0x00, 0xf0, 0x11, 0x00


	//----- nvinfo : EIATTR_KPARAM_INFO
	.align		4
.L_411:
        /*0078*/ 	.byte	0x04, 0x17
        /*007a*/ 	.short	(.L_413 - .L_412)
.L_412:
        /*007c*/ 	.word	0x00000000
        /*0080*/ 	.short	0x000b
        /*0082*/ 	.short	0x0058
        /*0084*/ 	.byte	0x00, 0xf0, 0x11, 0x00


	//----- nvinfo : EIATTR_KPARAM_INFO
	.align		4
.L_413:
        /*0088*/ 	.byte	0x04, 0x17
        /*008a*/ 	.short	(.L_415 - .L_414)
.L_414:
        /*008c*/ 	.word	0x00000000
        /*0090*/ 	.short	0x000a
        /*0092*/ 	.short	0x0050
        /*0094*/ 	.byte	0x00, 0xf0, 0x21, 0x00


	//----- nvinfo : EIATTR_KPARAM_INFO
	.align		4
.L_415:
        /*0098*/ 	.byte	0x04, 0x17
        /*009a*/ 	.short	(.L_417 - .L_416)
.L_416:
        /*009c*/ 	.word	0x00000000
        /*00a0*/ 	.short	0x0009
        /*00a2*/ 	.short	0x0048
        /*00a4*/ 	.byte	0x00, 0xf5, 0x21, 0x00


	//----- nvinfo : EIATTR_KPARAM_INFO
	.align		4
.L_417:
        /*00a8*/ 	.byte	0x04, 0x17
        /*00aa*/ 	.short	(.L_419 - .L_418)
.L_418:
        /*00ac*/ 	.word	0x00000000
        /*00b0*/ 	.short	0x0008
        /*00b2*/ 	.short	0x0040
        /*00b4*/ 	.byte	0x00, 0xf5, 0x21, 0x00


	//----- nvinfo : EIATTR_KPARAM_INFO
	.align		4
.L_419:
        /*00b8*/ 	.byte	0x04, 0x17
        /*00ba*/ 	.short	(.L_421 - .L_420)
.L_420:
        /*00bc*/ 	.word	0x00000000
        /*00c0*/ 	.short	0x0007
        /*00c2*/ 	.short	0x0038
        /*00c4*/ 	.byte	0x00, 0xf5, 0x21, 0x00


	//----- nvinfo : EIATTR_KPARAM_INFO
	.align		4
.L_421:
        /*00c8*/ 	.byte	0x04, 0x17
        /*00ca*/ 	.short	(.L_423 - .L_422)
.L_422:
        /*00cc*/ 	.word	0x00000000
        /*00d0*/ 	.short	0x0006
        /*00d2*/ 	.short	0x0030
        /*00d4*/ 	.byte	0x00, 0xf5, 0x21, 0x00


	//----- nvinfo : EIATTR_KPARAM_INFO
	.align		4
.L_423:
        /*00d8*/ 	.byte	0x04, 0x17
        /*00da*/ 	.short	(.L_425 - .L_424)
.L_424:
        /*00dc*/ 	.word	0x00000000
        /*00e0*/ 	.short	0x0005
        /*00e2*/ 	.short	0x0028
        /*00e4*/ 	.byte	0x00, 0xf5, 0x21, 0x00


	//----- nvinfo : EIATTR_KPARAM_INFO
	.align		4
.L_425:
        /*00e8*/ 	.byte	0x04, 0x17
        /*00ea*/ 	.short	(.L_427 - .L_426)
.L_426:
        /*00ec*/ 	.word	0x00000000
        /*00f0*/ 	.short	0x0004
        /*00f2*/ 	.short	0x0020
        /*00f4*/ 	.byte	0x00, 0xf5, 0x21, 0x00


	//----- nvinfo : EIATTR_KPARAM_INFO
	.align		4
.L_427:
        /*00f8*/ 	.byte	0x04, 0x17
        /*00fa*/ 	.short	(.L_429 - .L_428)
.L_428:
        /*00fc*/ 	.word	0x00000000
        /*0100*/ 	.short	0x0003
        /*0102*/ 	.short	0x0018
        /*0104*/ 	.byte	0x00, 0xf5, 0x21, 0x00


	//----- nvinfo : EIATTR_KPARAM_INFO
	.align		4
.L_429:
        /*0108*/ 	.byte	0x04, 0x17
        /*010a*/ 	.short	(.L_431 - .L_430)
.L_430:
        /*010c*/ 	.word	0x00000000
        /*0110*/ 	.short	0x0002
        /*0112*/ 	.short	0x0010
        /*0114*/ 	.byte	0x00, 0xf5, 0x21, 0x00


	//----- nvinfo : EIATTR_KPARAM_INFO
	.align		4
.L_431:
        /*0118*/ 	.byte	0x04, 0x17
        /*011a*/ 	.short	(.L_433 - .L_432)
.L_432:
        /*011c*/ 	.word	0x00000000
        /*0120*/ 	.short	0x0001
        /*0122*/ 	.short	0x0008
        /*0124*/ 	.byte	0x00, 0xf5, 0x21, 0x00


	//----- nvinfo : EIATTR_KPARAM_INFO
	.align		4
.L_433:
        /*0128*/ 	.byte	0x04, 0x17
        /*012a*/ 	.short	(.L_435 - .L_434)
.L_434:
        /*012c*/ 	.word	0x00000000
        /*0130*/ 	.short	0x0000
        /*0132*/ 	.short	0x0000
        /*0134*/ 	.byte	0x00, 0xf5, 0x21, 0x00


	//----- nvinfo : EIATTR_SPARSE_MMA_MASK
	.align		4
.L_435:
        /*0138*/ 	.byte	0x03, 0x50
        /*013a*/ 	.short	0x0000


	//----- nvinfo : EIATTR_MAXREG_COUNT
	.align		4
        /*013c*/ 	.byte	0x03, 0x1b
        /*013e*/ 	.short	0x00ff


	//----- nvinfo : EIATTR_MERCURY_ISA_VERSION
	.align		4
        /*0140*/ 	.byte	0x03, 0x5f
        /*0142*/ 	.short	0x0101


	//----- nvinfo : EIATTR_VRC_CTA_INIT_COUNT
	.align		4
        /*0144*/ 	.byte	0x02, 0x4a
	.zero		1
	.zero		1


	//----- nvinfo : EIATTR_EXIT_INSTR_OFFSETS
	.align		4
        /*0148*/ 	.byte	0x04, 0x1c
        /*014a*/ 	.short	(.L_437 - .L_436)


	//   ....[0]....
.L_436:
        /*014c*/ 	.word	0x00000070


	//   ....[1]....
        /*0150*/ 	.word	0x00000980


	//----- nvinfo : EIATTR_CRS_STACK_SIZE
	.align		4
.L_437:
        /*0154*/ 	.byte	0x04, 0x1e
        /*0156*/ 	.short	(.L_439 - .L_438)
.L_438:
        /*0158*/ 	.word	0x00000000


	//----- nvinfo : EIATTR_CBANK_PARAM_SIZE
	.align		4
.L_439:
        /*015c*/ 	.byte	0x03, 0x19
        /*015e*/ 	.short	0x0078


	//----- nvinfo : EIATTR_PARAM_CBANK
	.align		4
        /*0160*/ 	.byte	0x04, 0x0a
        /*0162*/ 	.short	(.L_441 - .L_440)
	.align		4
.L_440:
        /*0164*/ 	.word	index@(.nv.constant0._Z14kernelgpuUbou3IdEvPT_S1_S1_S1_S1_S1_S1_S1_S1_S1_S0_iiiiiiii)
        /*0168*/ 	.short	0x0380
        /*016a*/ 	.short	0x0078


	//----- nvinfo : EIATTR_SW_WAR
	.align		4
.L_441:
        /*016c*/ 	.byte	0x04, 0x36
        /*016e*/ 	.short	(.L_443 - .L_442)
.L_442:
        /*0170*/ 	.word	0x00000008
.L_443:


//--------------------- .nv.info._Z14kernelgpuUbou2IdEvPT_S1_S1_S1_S1_S1_S1_S1_S1_S1_S0_iiiiiiii --------------------------
	.section	.nv.info._Z14kernelgpuUbou2IdEvPT_S1_S1_S1_S1_S1_S1_S1_S1_S1_S0_iiiiiiii,"",@"SHT_CUDA_INFO"
	.sectionflags	@""
	.align	4


	//----- nvinfo : EIATTR_CUDA_API_VERSION
	.align		4
        /*0000*/ 	.byte	0x04, 0x37
        /*0002*/ 	.short	(.L_445 - .L_444)
.L_444:
        /*0004*/ 	.word	0x00000082


	//----- nvinfo : EIATTR_KPARAM_INFO
	.align		4
.L_445:
        /*0008*/ 	.byte	0x04, 0x17
        /*000a*/ 	.short	(.L_447 - .L_446)
.L_446:
        /*000c*/ 	.word	0x00000000
        /*0010*/ 	.short	0x0012
        /*0012*/ 	.short	0x0074
        /*0014*/ 	.byte	0x00, 0xf0, 0x11, 0x00


	//----- nvinfo : EIATTR_KPARAM_INFO
	.align		4
.L_447:
        /*0018*/ 	.byte	0x04, 0x17
        /*001a*/ 	.short	(.L_449 - .L_448)
.L_448:
        /*001c*/ 	.word	0x00000000
        /*0020*/ 	.short	0x0011
        /*0022*/ 	.short	0x0070
        /*0024*/ 	.byte	0x00, 0xf0, 0x11, 0x00


	//----- nvinfo : EIATTR_KPARAM_INFO
	.align		4
.L_449:
        /*0028*/ 	.byte	0x04, 0x17
        /*002a*/ 	.short	(.L_451 - .L_450)
.L_450:
        /*002c*/ 	.word	0x00000000
        /*0030*/ 	.short	0x0010
        /*0032*/ 	.short	0x006c
        /*0034*/ 	.byte	0x00, 0xf0, 0x11, 0x00


	//----- nvinfo : EIATTR_KPARAM_INFO
	.align		4
.L_451:
        /*0038*/ 	.byte	0x04, 0x17
        /*003a*/ 	.short	(.L_453 - .L_452)
.L_452:
        /*003c*/ 	.word	0x00000000
        /*0040*/ 	.short	0x000f
        /*0042*/ 	.short	0x0068
        /*0044*/ 	.byte	0x00, 0xf0, 0x11, 0x00


	//----- nvinfo : EIATTR_KPARAM_INFO
	.align		4
.L_453:
        /*0048*/ 	.byte	0x04, 0x17
        /*004a*/ 	.short	(.L_455 - .L_454)
.L_454:
        /*004c*/ 	.word	0x00000000
        /*0050*/ 	.short	0x000e
        /*0052*/ 	.short	0x0064
        /*0054*/ 	.byte	0x00, 0xf0, 0x11, 0x00


	//----- nvinfo : EIATTR_KPARAM_INFO
	.align		4
.L_455:
        /*0058*/ 	.byte	0x04, 0x17
        /*005a*/ 	.short	(.L_457 - .L_456)
.L_456:
        /*005c*/ 	.word	0x00000000
        /*0060*/ 	.short	0x000d
        /*0062*/ 	.short	0x0060
        /*0064*/ 	.byte	0x00, 0xf0, 0x11, 0x00


	//----- nvinfo : EIATTR_KPARAM_INFO
	.align		4
.L_457:
        /*0068*/ 	.byte	0x04, 0x17
        /*006a*/ 	.short	(.L_459 - .L_458)
.L_458:
        /*006c*/ 	.word	0x00000000
        /*0070*/ 	.short	0x000c
        /*0072*/ 	.short	0x005c
        /*0074*/ 	.byte	0x00, 0xf0, 0x11, 0x00


	//----- nvinfo : EIATTR_KPARAM_INFO
	.align		4
.L_459:
        /*0078*/ 	.byte	0x04, 0x17
        /*007a*/ 	.short	(.L_461 - .L_460)
.L_460:
        /*007c*/ 	.word	0x00000000
        /*0080*/ 	.short	0x000b
        /*0082*/ 	.short	0x0058
        /*0084*/ 	.byte	0x00, 0xf0, 0x11, 0x00


	//----- nvinfo : EIATTR_KPARAM_INFO
	.align		4
.L_461:
        /*0088*/ 	.byte	0x04, 0x17
        /*008a*/ 	.short	(.L_463 - .L_462)
.L_462:
        /*008c*/ 	.word	0x00000000
        /*0090*/ 	.short	0x000a
        /*0092*/ 	.short	0x0050
        /*0094*/ 	.byte	0x00, 0xf0, 0x21, 0x00


	//----- nvinfo : EIATTR_KPARAM_INFO
	.align		4
.L_463:
        /*0098*/ 	.byte	0x04, 0x17
        /*009a*/ 	.short	(.L_465 - .L_464)
.L_464:
        /*009c*/ 	.word	0x00000000
        /*00a0*/ 	.short	0x0009
        /*00a2*/ 	.short	0x0048
        /*00a4*/ 	.byte	0x00, 0xf5, 0x21, 0x00


	//----- nvinfo : EIATTR_KPARAM_INFO
	.align		4
.L_465:
        /*00a8*/ 	.byte	0x04, 0x17
        /*00aa*/ 	.short	(.L_467 - .L_466)
.L_466:
        /*00ac*/ 	.word	0x00000000
        /*00b0*/ 	.short	0x0008
        /*00b2*/ 	.short	0x0040
        /*00b4*/ 	.byte	0x00, 0xf5, 0x21, 0x00


	//----- nvinfo : EIATTR_KPARAM_INFO
	.align		4
.L_467:
        /*00b8*/ 	.byte	0x04, 0x17
        /*00ba*/ 	.short	(.L_469 - .L_468)
.L_468:
        /*00bc*/ 	.word	0x00000000
        /*00c0*/ 	.short	0x0007
        /*00c2*/ 	.short	0x0038
        /*00c4*/ 	.byte	0x00, 0xf5, 0x21, 0x00


	//----- nvinfo : EIATTR_KPARAM_INFO
	.align		4
.L_469:
        /*00c8*/ 	.byte	0x04, 0x17
        /*00ca*/ 	.short	(.L_471 - .L_470)
.L_470:
        /*00cc*/ 	.word	0x00000000
        /*00d0*/ 	.short	0x0006
        /*00d2*/ 	.short	0x0030
        /*00d4*/ 	.byte	0x00, 0xf5, 0x21, 0x00


	//----- nvinfo : EIATTR_KPARAM_INFO
	.align		4
.L_471:
        /*00d8*/ 	.byte	0x04, 0x17
        /*00da*/ 	.short	(.L_473 - .L_472)
.L_472:
        /*00dc*/ 	.word	0x00000000
        /*00e0*/ 	.short	0x0005
        /*00e2*/ 	.short	0x0028
        /*00e4*/ 	.byte	0x00, 0xf5, 0x21, 0x00


	//----- nvinfo : EIATTR_KPARAM_INFO
	.align		4
.L_473:
        /*00e8*/ 	.byte	0x04, 0x17
        /*00ea*/ 	.short	(.L_475 - .L_474)
.L_474:
        /*00ec*/ 	.word	0x00000000
        /*00f0*/ 	.short	0x0004
        /*00f2*/ 	.short	0x0020
        /*00f4*/ 	.byte	0x00, 0xf5, 0x21, 0x00


	//----- nvinfo : EIATTR_KPARAM_INFO
	.align		4
.L_475:
        /*00f8*/ 	.byte	0x04, 0x17
        /*00fa*/ 	.short	(.L_477 - .L_476)
.L_476:
        /*00fc*/ 	.word	0x00000000
        /*0100*/ 	.short	0x0003
        /*0102*/ 	.short	0x0018
        /*0104*/ 	.byte	0x00, 0xf5, 0x21, 0x00


	//----- nvinfo : EIATTR_KPARAM_INFO
	.align		4
.L_477:
        /*0108*/ 	.byte	0x04, 0x17
        /*010a*/ 	.short	(.L_479 - .L_478)
.L_478:
        /*010c*/ 	.word	0x00000000
        /*0110*/ 	.short	0x0002
        /*0112*/ 	.short	0x0010
        /*0114*/ 	.byte	0x00, 0xf5, 0x21, 0x00


	//----- nvinfo : EIATTR_KPARAM_INFO
	.align		4
.L_479:
        /*0118*/ 	.byte	0x04, 0x17
        /*011a*/ 	.short	(.L_481 - .L_480)
.L_480:
        /*011c*/ 	.word	0x00000000
        /*0120*/ 	.short	0x0001
        /*0122*/ 	.short	0x0008
        /*0124*/ 	.byte	0x00, 0xf5, 0x21, 0x00


	//----- nvinfo : EIATTR_KPARAM_INFO
	.align		4
.L_481:
        /*0128*/ 	.byte	0x04, 0x17
        /*012a*/ 	.short	(.L_483 - .L_482)
.L_482:
        /*012c*/ 	.word	0x00000000
        /*0130*/ 	.short	0x0000
        /*0132*/ 	.short	0x0000
        /*0134*/ 	.byte	0x00, 0xf5, 0x21, 0x00


	//----- nvinfo : EIATTR_SPARSE_MMA_MASK
	.align		4
.L_483:
        /*0138*/ 	.byte	0x03, 0x50
        /*013a*/ 	.short	0x0000


	//----- nvinfo : EIATTR_MAXREG_COUNT
	.align		4
        /*013c*/ 	.byte	0x03, 0x1b
        /*013e*/ 	.short	0x00ff


	//----- nvinfo : EIATTR_MERCURY_ISA_VERSION
	.align		4
        /*0140*/ 	.byte	0x03, 0x5f
        /*0142*/ 	.short	0x0101


	//----- nvinfo : EIATTR_VRC_CTA_INIT_COUNT
	.align		4
        /*0144*/ 	.byte	0x02, 0x4a
	.zero		1
	.zero		1


	//----- nvinfo : EIATTR_EXIT_INSTR_OFFSETS
	.align		4
        /*0148*/ 	.byte	0x04, 0x1c
        /*014a*/ 	.short	(.L_485 - .L_484)


	//   ....[0]....
.L_484:
        /*014c*/ 	.word	0x00000070


	//   ....[1]....
        /*0150*/ 	.word	0x00000180


	//----- nvinfo : EIATTR_CRS_STACK_SIZE
	.align		4
.L_485:
        /*0154*/ 	.byte	0x04, 0x1e
        /*0156*/ 	.short	(.L_487 - .L_486)
.L_486:
        /*0158*/ 	.word	0x00000000


	//----- nvinfo : EIATTR_CBANK_PARAM_SIZE
	.align		4
.L_487:
        /*015c*/ 	.byte	0x03, 0x19
        /*015e*/ 	.short	0x0078


	//----- nvinfo : EIATTR_PARAM_CBANK
	.align		4
        /*0160*/ 	.byte	0x04, 0x0a
        /*0162*/ 	.short	(.L_489 - .L_488)
	.align		4
.L_488:
        /*0164*/ 	.word	index@(.nv.constant0._Z14kernelgpuUbou2IdEvPT_S1_S1_S1_S1_S1_S1_S1_S1_S1_S0_iiiiiiii)
        /*0168*/ 	.short	0x0380
        /*016a*/ 	.short	0x0078


	//----- nvinfo : EIATTR_SW_WAR
	.align		4
.L_489:
        /*016c*/ 	.byte	0x04, 0x36
        /*016e*/ 	.short	(.L_491 - .L_490)
.L_490:
        /*0170*/ 	.word	0x00000008
.L_491:


//--------------------- .nv.info._Z14kernelgpuUbou1IdEvPT_S1_S1_S1_S1_S1_S1_S1_S1_S1_S0_iiiiiiii --------------------------
	.section	.nv.info._Z14kernelgpuUbou1IdEvPT_S1_S1_S1_S1_S1_S1_S1_S1_S1_S0_iiiiiiii,"",@"SHT_CUDA_INFO"
	.sectionflags	@""
	.align	4


	//----- nvinfo : EIATTR_CUDA_API_VERSION
	.align		4
        /*0000*/ 	.byte	0x04, 0x37
        /*0002*/ 	.short	(.L_493 - .L_492)
.L_492:
        /*0004*/ 	.word	0x00000082


	//----- nvinfo : EIATTR_KPARAM_INFO
	.align		4
.L_493:
        /*0008*/ 	.byte	0x04, 0x17
        /*000a*/ 	.short	(.L_495 - .L_494)
.L_494:
        /*000c*/ 	.word	0x00000000
        /*0010*/ 	.short	0x0012
        /*0012*/ 	.short	0x0074
        /*0014*/ 	.byte	0x00, 0xf0, 0x11, 0x00


	//----- nvinfo : EIATTR_KPARAM_INFO
	.align		4
.L_495:
        /*0018*/ 	.byte	0x04, 0x17
        /*001a*/ 	.short	(.L_497 - .L_496)
.L_496:
        /*001c*/ 	.word	0x00000000
        /*0020*/ 	.short	0x0011
        /*0022*/ 	.short	0x0070
        /*0024*/ 	.byte	0x00, 0xf0, 0x11, 0x00


	//----- nvinfo : EIATTR_KPARAM_INFO
	.align		4
.L_497:
        /*0028*/ 	.byte	0x04, 0x17
        /*002a*/ 	.short	(.L_499 - .L_498)
.L_498:
        /*002c*/ 	.word	0x00000000
        /*0030*/ 	.short	0x0010
        /*0032*/ 	.short	0x006c
        /*0034*/ 	.byte	0x00, 0xf0, 0x11, 0x00


	//----- nvinfo : EIATTR_KPARAM_INFO
	.align		4
.L_499:
        /*0038*/ 	.byte	0x04, 0x17
        /*003a*/ 	.short	(.L_501 - .L_500)
.L_500:
        /*003c*/ 	.word	0x00000000
        /*0040*/ 	.short	0x000f
        /*0042*/ 	.short	0x0068
        /*0044*/ 	.byte	0x00, 0xf0, 0x11, 0x00


	//----- nvinfo : EIATTR_KPARAM_INFO
	.align		4
.L_501:
        /*0048*/ 	.byte	0x04, 0x17
        /*004a*/ 	.short	(.L_503 - .L_502)
.L_502:
        /*004c*/ 	.word	0x00000000
        /*0050*/ 	.short	0x000e
        /*0052*/ 	.short	0x0064
        /*0054*/ 	.byte	0x00, 0xf0, 0x11, 0x00


	//----- nvinfo : EIATTR_KPARAM_INFO
	.align		4
.L_503:
        /*0058*/ 	.byte	0x04, 0x17
        /*005a*/ 	.short	(.L_505 - .L_504)
.L_504:
        /*005c*/ 	.word	0x00000000
        /*0060*/ 	.short	0x000d
        /*0062*/ 	.short	0x0060
        /*0064*/ 	.byte	0x00, 0xf0, 0x11, 0x00


	//----- nvinfo : EIATTR_KPARAM_INFO
	.align		4
.L_505:
        /*0068*/ 	.byte	0x04, 0x17
        /*006a*/ 	.short	(.L_507 - .L_506)
.L_506:
        /*006c*/ 	.word	0x00000000
        /*0070*/ 	.short	0x000c
        /*0072*/ 	.short	0x005c
        /*0074*/ 	.byte	0x00, 0xf0, 0x11, 0x00


	//----- nvinfo : EIATTR_KPARAM_INFO
	.align		4
.L_507:
        /*0078*/ 	.byte	0x04, 0x17
        /*007a*/ 	.short	(.L_509 - .L_508)
.L_508:
        /*007c*/ 	.word	0x00000000
        /*0080*/ 	.short	0x000b
        /*0082*/ 	.short	0x0058
        /*0084*/ 	.byte	0x00, 0xf0, 0x11, 0x00


	//----- nvinfo : EIATTR_KPARAM_INFO
	.align		4
.L_509:
        /*0088*/ 	.byte	0x04, 0x17
        /*008a*/ 	.short	(.L_511 - .L_510)
.L_510:
        /*008c*/ 	.word	0x00000000
        /*0090*/ 	.short	0x000a
        /*0092*/ 	.short	0x0050
        /*0094*/ 	.byte	0x00, 0xf0, 0x21, 0x00


	//----- nvinfo : EIATTR_KPARAM_INFO
	.align		4
.L_511:
        /*0098*/ 	.byte	0x04, 0x17
        /*009a*/ 	.short	(.L_513 - .L_512)
.L_512:
        /*009c*/ 	.word	0x00000000
        /*00a0*/ 	.short	0x0009
        /*00a2*/ 	.short	0x0048
        /*00a4*/ 	.byte	0x00, 0xf5, 0x21, 0x00


	//----- nvinfo : EIATTR_KPARAM_INFO
	.align		4
.L_513:
        /*00a8*/ 	.byte	0x04, 0x17
        /*00aa*/ 	.short	(.L_515 - .L_514)
.L_514:
        /*00ac*/ 	.word	0x00000000
        /*00b0*/ 	.short	0x0008
        /*00b2*/ 	.short	0x0040
        /*00b4*/ 	.byte	0x00, 0xf5, 0x21, 0x00


	//----- nvinfo : EIATTR_KPARAM_INFO
	.align		4
.L_515:
        /*00b8*/ 	.byte	0x04, 0x17
        /*00ba*/ 	.short	(.L_517 - .L_516)
.L_516:
        /*00bc*/ 	.word	0x00000000
        /*00c0*/ 	.short	0x0007
        /*00c2*/ 	.short	0x0038
        /*00c4*/ 	.byte	0x00, 0xf5, 0x21, 0x00


	//----- nvinfo : EIATTR_KPARAM_INFO
	.align		4
.L_517:
        /*00c8*/ 	.byte	0x04, 0x17
        /*00ca*/ 	.short	(.L_519 - .L_518)
.L_518:
        /*00cc*/ 	.word	0x00000000
        /*00d0*/ 	.short	0x0006
        /*00d2*/ 	.short	0x0030
        /*00d4*/ 	.byte	0x00, 0xf5, 0x21, 0x00


	//----- nvinfo : EIATTR_KPARAM_INFO
	.align		4
.L_519:
        /*00d8*/ 	.byte	0x04, 0x17
        /*00da*/ 	.short	(.L_521 - .L_520)
.L_520:
        /*00dc*/ 	.word	0x00000000
        /*00e0*/ 	.short	0x0005
        /*00e2*/ 	.short	0x0028
        /*00e4*/ 	.byte	0x00, 0xf5, 0x21, 0x00


	//----- nvinfo : EIATTR_KPARAM_INFO
	.align		4
.L_521:
        /*00e8*/ 	.byte	0x04, 0x17
        /*00ea*/ 	.short	(.L_523 - .L_522)
.L_522:
        /*00ec*/ 	.word	0x00000000
        /*00f0*/ 	.short	0x0004
        /*00f2*/ 	.short	0x0020
        /*00f4*/ 	.byte	0x00, 0xf5, 0x21, 0x00


	//----- nvinfo : EIATTR_KPARAM_INFO
	.align		4
.L_523:
        /*00f8*/ 	.byte	0x04, 0x17
        /*00fa*/ 	.short	(.L_525 - .L_524)
.L_524:
        /*00fc*/ 	.word	0x00000000
        /*0100*/ 	.short	0x0003
        /*0102*/ 	.short	0x0018
        /*0104*/ 	.byte	0x00, 0xf5, 0x21, 0x00


	//----- nvinfo : EIATTR_KPARAM_INFO
	.align		4
.L_525:
        /*0108*/ 	.byte	0x04, 0x17
        /*010a*/ 	.short	(.L_527 - .L_526)
.L_526:
        /*010c*/ 	.word	0x00000000
        /*0110*/ 	.short	0x0002
        /*0112*/ 	.short	0x0010
        /*0114*/ 	.byte	0x00, 0xf5, 0x21, 0x00


	//----- nvinfo : EIATTR_KPARAM_INFO
	.align		4
.L_527:
        /*0118*/ 	.byte	0x04, 0x17
        /*011a*/ 	.short	(.L_529 - .L_528)
.L_528:
        /*011c*/ 	.word	0x00000000
        /*0120*/ 	.short	0x0001
        /*0122*/ 	.short	0x0008
        /*0124*/ 	.byte	0x00, 0xf5, 0x21, 0x00


	//----- nvinfo : EIATTR_KPARAM_INFO
	.align		4
.L_529:
        /*0128*/ 	.byte	0x04, 0x17
        /*012a*/ 	.short	(.L_531 - .L_530)
.L_530:
        /*012c*/ 	.word	0x00000000
        /*0130*/ 	.short	0x0000
        /*0132*/ 	.short	0x0000
        /*0134*/ 	.byte	0x00, 0xf5, 0x21, 0x00


	//----- nvinfo : EIATTR_SPARSE_MMA_MASK
	.align		4
.L_531:
        /*0138*/ 	.byte	0x03, 0x50
        /*013a*/ 	.short	0x0000


	//----- nvinfo : EIATTR_MAXREG_COUNT
	.align		4
        /*013c*/ 	.byte	0x03, 0x1b
        /*013e*/ 	.short	0x00ff


	//----- nvinfo : EIATTR_MERCURY_ISA_VERSION
	.align		4
        /*0140*/ 	.byte	0x03, 0x5f
        /*0142*/ 	.short	0x0101


	//----- nvinfo : EIATTR_VRC_CTA_INIT_COUNT
	.align		4
        /*0144*/ 	.byte	0x02, 0x4a
	.zero		1
	.zero		1


	//----- nvinfo : EIATTR_EXIT_INSTR_OFFSETS
	.align		4
        /*0148*/ 	.byte	0x04, 0x1c
        /*014a*/ 	.short	(.L_533 - .L_532)


	//   ....[0]....
.L_532:
        /*014c*/ 	.word	0x00000070


	//   ....[1]....
        /*0150*/ 	.word	0x00000160


	//----- nvinfo : EIATTR_CRS_STACK_SIZE
	.align		4
.L_533:
        /*0154*/ 	.byte	0x04, 0x1e
        /*0156*/ 	.short	(.L_535 - .L_534)
.L_534:
        /*0158*/ 	.word	0x00000000


	//----- nvinfo : EIATTR_CBANK_PARAM_SIZE
	.align		4
.L_535:
        /*015c*/ 	.byte	0x03, 0x19
        /*015e*/ 	.short	0x0078


	//----- nvinfo : EIATTR_PARAM_CBANK
	.align		4
        /*0160*/ 	.byte	0x04, 0x0a
        /*0162*/ 	.short	(.L_537 - .L_536)
	.align		4
.L_536:
        /*0164*/ 	.word	index@(.nv.constant0._Z14kernelgpuUbou1IdEvPT_S1_S1_S1_S1_S1_S1_S1_S1_S1_S0_iiiiiiii)
        /*0168*/ 	.short	0x0380
        /*016a*/ 	.short	0x0078


	//----- nvinfo : EIATTR_SW_WAR
	.align		4
.L_537:
        /*016c*/ 	.byte	0x04, 0x36
        /*016e*/ 	.short	(.L_539 - .L_538)
.L_538:
        /*0170*/ 	.word	0x00000008
.L_539:


//--------------------- .nv.callgraph             --------------------------
	.section	.nv.callgraph,"",@"SHT_CUDA_CALLGRAPH"
	.align	4
	.sectionentsize	8
	.align		4
        /*0000*/ 	.word	0x00000000
	.align		4
        /*0004*/ 	.word	0xffffffff
	.align		4
        /*0008*/ 	.word	0x00000000
	.align		4
        /*000c*/ 	.word	0xfffffffe
	.align		4
        /*0010*/ 	.word	0x00000000
	.align		4
        /*0014*/ 	.word	0xfffffffd
	.align		4
        /*0018*/ 	.word	0x00000000
	.align		4
        /*001c*/ 	.word	0xfffffffc


//--------------------- .text._Z14kernelgpuUbou5IfEvPT_S1_S1_S1_S1_S1_S1_S1_S1_S1_S0_iiiiiiii --------------------------
	.section	.text._Z14kernelgpuUbou5IfEvPT_S1_S1_S1_S1_S1_S1_S1_S1_S1_S0_iiiiiiii,"ax",@progbits
	.align	128
        .global         _Z14kernelgpuUbou5IfEvPT_S1_S1_S1_S1_S1_S1_S1_S1_S1_S0_iiiiiiii
        .type           _Z14kernelgpuUbou5IfEvPT_S1_S1_S1_S1_S1_S1_S1_S1_S1_S0_iiiiiiii,@function
        .size           _Z14kernelgpuUbou5IfEvPT_S1_S1_S1_S1_S1_S1_S1_S1_S1_S0_iiiiiiii,(.L_x_26 - _Z14kernelgpuUbou5IfEvPT_S1_S1_S1_S1_S1_S1_S1_S1_S1_S0_iiiiiiii)
        .other          _Z14kernelgpuUbou5IfEvPT_S1_S1_S1_S1_S1_S1_S1_S1_S1_S0_iiiiiiii,@"STO_CUDA_ENTRY STV_DEFAULT"
_Z14kernelgpuUbou5IfEvPT_S1_S1_S1_S1_S1_S1_S1_S1_S1_S0_iiiiiiii:
.text._Z14kernelgpuUbou5IfEvPT_S1_S1_S1_S1_S1_S1_S1_S1_S1_S0_iiiiiiii:
[----:B------:R-:W-:Y:S01]  /*0000*/  LDC R1, c[0x0][0x37c] ;  /* 0x0000df00ff017b82 */ /* 0x000fe20000000800 */
[----:B------:R-:W0:Y:S07]  /*0010*/  S2R R0, SR_TID.X ;  /* 0x0000000000007919 */ /* 0x000e2e0000002100 */
[----:B------:R-:W0:Y:S08]  /*0020*/  S2UR UR4, SR_CTAID.X ;  /* 0x00000000000479c3 */ /* 0x000e300000002500 */
[----:B------:R-:W0:Y:S08]  /*0030*/  LDC R15, c[0x0][0x360] ;  /* 0x0000d800ff0f7b82 */ /* 0x000e300000000800 */
[----:B------:R-:W1:Y:S01]  /*0040*/  LDC R17, c[0x0][0x3d8] ;  /* 0x0000f600ff117b82 */ /* 0x000e620000000800 */
[----:B0-----:R-:W-:-:S05]  /*0050*/  IMAD R0, R15, UR4, R0 ;  /* 0x000000040f007c24 */ /* 0x001fca000f8e0200 */
[----:B-1----:R-:W-:-:S13]  /*0060*/  ISETP.GE.AND P0, PT, R0, R17, PT ;  /* 0x000000110000720c */ /* 0x002fda0003f06270 */
[----:B------:R-:W-:Y:S05]  /*0070*/  @P0 EXIT ;  /* 0x000000000000094d */ /* 0x000fea0003800000 */
[----:B------:R-:W0:Y:S01]  /*0080*/  LDC.64 R10, c[0x0][0x390] ;  /* 0x0000e400ff0a7b82 */ /* 0x000e220000000a00 */
[----:B------:R-:W1:Y:S01]  /*0090*/  LDCU UR4, c[0x0][0x370] ;  /* 0x00006e00ff0477ac */ /* 0x000e620008000800 */
[----:B------:R-:W2:Y:S06]  /*00a0*/  LDCU.64 UR6, c[0x0][0x358] ;  /* 0x00006b00ff0677ac */ /* 0x000eac0008000a00 */
[----:B------:R-:W3:Y:S01]  /*00b0*/  LDC.64 R12, c[0x0][0x380] ;  /* 0x0000e000ff0c7b82 */ /* 0x000ee20000000a00 */
[----:B-1----:R-:W-:-:S07]  /*00c0*/  IMAD R15, R15, UR4, RZ ;  /* 0x000000040f0f7c24 */ /* 0x002fce000f8e02ff */
.L_x_0:
[----:B01----:R-:W-:-:S04]  /*00d0*/  IMAD.WIDE R2, R0, 0x4, R10 ;  /* 0x0000000400027825 */ /* 0x003fc800078e020a */
[----:B------:R-:W-:Y:S02]  /*00e0*/  IMAD.WIDE R4, R17, 0x4, R2 ;  /* 0x0000000411047825 */ /* 0x000fe400078e0202 */
[----:B--2---:R-:W2:Y:S04]  /*00f0*/  LDG.E R3, desc[UR6][R2.64] ;  /* 0x0000000602037981 */ /* 0x004ea8000c1e1900 */
[----:B------:R-:W4:Y:S01]  /*0100*/  LDG.E R5, desc[UR6][R4.64] ;  /* 0x0000000604057981 */ /* 0x000f22000c1e1900 */
[----:B---3--:R-:W-:Y:S01]  /*0110*/  IMAD.WIDE R6, R0, 0x4, R12 ;  /* 0x0000000400067825 */ /* 0x008fe200078e020c */
[----:B------:R-:W-:-:S04]  /*0120*/  IADD3 R0, PT, PT, R15, R0, RZ ;  /* 0x000000000f007210 */ /* 0x000fc80007ffe0ff */
[----:B------:R-:W-:Y:S01]  /*0130*/  ISETP.GE.AND P0, PT, R0, R17, PT ;  /* 0x000000110000720c */ /* 0x000fe20003f06270 */
[----:B------:R-:W-:Y:S01]  /*0140*/  IMAD.WIDE R8, R17, 0x4, R6 ;  /* 0x0000000411087825 */ /* 0x000fe200078e0206 */
[----:B--2---:R1:W-:Y:S04]  /*0150*/  STG.E desc[UR6][R6.64], R3 ;  /* 0x0000000306007986 */ /* 0x0043e8000c101906 */
[----:B----4-:R1:W-:Y:S07]  /*0160*/  STG.E desc[UR6][R8.64], R5 ;  /* 0x0000000508007986 */ /* 0x0103ee000c101906 */
[----:B------:R-:W-:Y:S05]  /*0170*/  @!P0 BRA `(.L_x_0) ;  /* 0xfffffffc00d48947 */ /* 0x000fea000383ffff */
[----:B------:R-:W-:Y:S05]  /*0180*/  EXIT ;  /* 0x000000000000794d */ /* 0x000fea0003800000 */
.L_x_1:
[----:B------:R-:W-:-:S00]  /*0190*/  BRA `(.L_x_1) ;  /* 0xfffffffc00fc7947 */ /* 0x000fc0000383ffff */
[----:B------:R-:W-:-:S00]  /*01a0*/  NOP ;  /* 0x0000000000007918 */ /* 0x000fc00000000000 */
        /* <DEDUP_REMOVED lines=13> */
.L_x_26:


//--------------------- .text._Z14kernelgpuUbou4IfEvPT_S1_S1_S1_S1_S1_S1_S1_S1_S1_S0_iiiiiiii --------------------------
	.section	.text._Z14kernelgpuUbou4IfEvPT_S1_S1_S1_S1_S1_S1_S1_S1_S1_S0_iiiiiiii,"ax",@progbits
	.align	128
        .global         _Z14kernelgpuUbou4IfEvPT_S1_S1_S1_S1_S1_S1_S1_S1_S1_S0_iiiiiiii
        .type           _Z14kernelgpuUbou4IfEvPT_S1_S1_S1_S1_S1_S1_S1_S1_S1_S0_iiiiiiii,@function
        .size           _Z14kernelgpuUbou4IfEvPT_S1_S1_S1_S1_S1_S1_S1_S1_S1_S0_iiiiiiii,(.L_x_27 - _Z14kernelgpuUbou4IfEvPT_S1_S1_S1_S1_S1_S1_S1_S1_S1_S0_iiiiiiii)
        .other          _Z14kernelgpuUbou4IfEvPT_S1_S1_S1_S1_S1_S1_S1_S1_S1_S0_iiiiiiii,@"STO_CUDA_ENTRY STV_DEFAULT"
_Z14kernelgpuUbou4IfEvPT_S1_S1_S1_S1_S1_S1_S1_S1_S1_S0_iiiiiiii:
.text._Z14kernelgpuUbou4IfEvPT_S1_S1_S1_S1_S1_S1_S1_S1_S1_S0_iiiiiiii:
        /* <DEDUP_REMOVED lines=13> */
.L_x_2:
[----:B01----:R-:W-:-:S06]  /*00d0*/  IMAD.WIDE R2, R0, 0x4, R8 ;  /* 0x0000000400027825 */ /* 0x003fcc00078e0208 */
[----:B--2---:R-:W2:Y:S01]  /*00e0*/  LDG.E R3, desc[UR6][R2.64] ;  /* 0x0000000602037981 */ /* 0x004ea2000c1e1900 */
[----:B---3--:R-:W-:Y:S01]  /*00f0*/  IMAD.WIDE R4, R0, 0x4, R10 ;  /* 0x0000000400047825 */ /* 0x008fe200078e020a */
[----:B------:R-:W-:-:S04]  /*0100*/  IADD3 R0, PT, PT, R13, R0, RZ ;  /* 0x000000000d007210 */ /* 0x000fc80007ffe0ff */
[----:B------:R-:W-:Y:S01]  /*0110*/  ISETP.GE.AND P0, PT, R0, R15, PT ;  /* 0x0000000f0000720c */ /* 0x000fe20003f06270 */
[----:B------:R-:W-:Y:S01]  /*0120*/  IMAD.WIDE R6, R15, 0x4, R4 ;  /* 0x000000040f067825 */ /* 0x000fe200078e0204 */
[----:B--2---:R1:W-:Y:S04]  /*0130*/  STG.E desc[UR6][R4.64], R3 ;  /* 0x0000000304007986 */ /* 0x0043e8000c101906 */
[----:B------:R1:W-:Y:S07]  /*0140*/  STG.E desc[UR6][R6.64], RZ ;  /* 0x000000ff06007986 */ /* 0x0003ee000c101906 */
[----:B------:R-:W-:Y:S05]  /*0150*/  @!P0 BRA `(.L_x_2) ;  /* 0xfffffffc00dc8947 */ /* 0x000fea000383ffff */
[----:B------:R-:W-:Y:S05]  /*0160*/  EXIT ;  /* 0x000000000000794d */ /* 0x000fea0003800000 */
.L_x_3:
        /* <DEDUP_REMOVED lines=9> */
.L_x_27:


//--------------------- .text._Z14kernelgpuUbou3IfEvPT_S1_S1_S1_S1_S1_S1_S1_S1_S1_S0_iiiiiiii --------------------------
	.section	.text._Z14kernelgpuUbou3IfEvPT_S1_S1_S1_S1_S1_S1_S1_S1_S1_S0_iiiiiiii,"ax",@progbits
	.align	128
        .global         _Z14kernelgpuUbou3IfEvPT_S1_S1_S1_S1_S1_S1_S1_S1_S1_S0_iiiiiiii
        .type           _Z14kernelgpuUbou3IfEvPT_S1_S1_S1_S1_S1_S1_S1_S1_S1_S0_iiiiiiii,@function
        .size           _Z14kernelgpuUbou3IfEvPT_S1_S1_S1_S1_S1_S1_S1_S1_S1_S0_iiiiiiii,(.L_x_28 - _Z14kernelgpuUbou3IfEvPT_S1_S1_S1_S1_S1_S1_S1_S1_S1_S0_iiiiiiii)
        .other          _Z14kernelgpuUbou3IfEvPT_S1_S1_S1_S1_S1_S1_S1_S1_S1_S0_iiiiiiii,@"STO_CUDA_ENTRY STV_DEFAULT"
_Z14kernelgpuUbou3IfEvPT_S1_S1_S1_S1_S1_S1_S1_S1_S1_S0_iiiiiiii:
.text._Z14kernelgpuUbou3IfEvPT_S1_S1_S1_S1_S1_S1_S1_S1_S1_S0_iiiiiiii:
        /* <DEDUP_REMOVED lines=8> */
[----:B------:R-:W0:Y:S01]  /*0080*/  LDC R0, c[0x0][0x3d8] ;  /* 0x0000f600ff007b82 */ /* 0x000e220000000800 */
[----:B------:R-:W1:Y:S01]  /*0090*/  LDCU UR4, c[0x0][0x370] ;  /* 0x00006e00ff0477ac */ /* 0x000e620008000800 */
[----:B------:R-:W-:Y:S01]  /*00a0*/  IMAD R22, R22, 0x3, RZ ;  /* 0x0000000316167824 */ /* 0x000fe200078e02ff */
[----:B------:R-:W2:Y:S05]  /*00b0*/  LDCU.64 UR6, c[0x0][0x358] ;  /* 0x00006b00ff0677ac */ /* 0x000eaa0008000a00 */
[----:B------:R-:W3:Y:S08]  /*00c0*/  LDC.64 R8, c[0x0][0x3b0] ;  /* 0x0000ec00ff087b82 */ /* 0x000ef00000000a00 */
[----:B------:R-:W4:Y:S01]  /*00d0*/  LDC.64 R6, c[0x0][0x380] ;  /* 0x0000e000ff067b82 */ /* 0x000f220000000a00 */
[----:B-1----:R-:W-:-:S07]  /*00e0*/  IMAD R24, R24, UR4, RZ ;  /* 0x0000000418187c24 */ /* 0x002fce000f8e02ff */
[----:B------:R-:W1:Y:S08]  /*00f0*/  LDC.64 R4, c[0x0][0x390] ;  /* 0x0000e400ff047b82 */ /* 0x000e700000000a00 */
[----:B--2---:R-:W0:Y:S02]  /*0100*/  LDC.64 R2, c[0x0][0x398] ;  /* 0x0000e600ff027b82 */ /* 0x004e240000000a00 */
.L_x_7:
[----:B--2---:R-:W-:Y:S01]  /*0110*/  IADD3 R11, PT, PT, R22, R23, RZ ;  /* 0x00000017160b7210 */ /* 0x004fe20007ffe0ff */
[C---:B---3--:R-:W-:Y:S01]  /*0120*/  IMAD.WIDE R14, R23.reuse, 0x4, R8 ;  /* 0x00000004170e7825 */ /* 0x048fe200078e0208 */
[C---:B0-----:R-:W-:Y:S02]  /*0130*/  IADD3 R10, PT, PT, -R0.reuse, RZ, RZ ;  /* 0x000000ff000a7210 */ /* 0x041fe40007ffe1ff */
[----:B------:R-:W-:Y:S01]  /*0140*/  LEA R11, R0, R11, 0x1 ;  /* 0x0000000b000b7211 */ /* 0x000fe200078e08ff */
[----:B-1----:R-:W-:-:S03]  /*0150*/  IMAD.WIDE R16, R23, 0x4, R4 ;  /* 0x0000000417107825 */ /* 0x002fc600078e0204 */
[----:B------:R-:W-:Y:S01]  /*0160*/  LEA R13, R10, R11, 0x2 ;  /* 0x0000000b0a0d7211 */ /* 0x000fe200078e10ff */
[----:B------:R-:W-:Y:S01]  /*0170*/  IMAD.WIDE R26, R11, 0x4, R4 ;  /* 0x000000040b1a7825 */ /* 0x000fe200078e0204 */
[----:B------:R0:W5:Y:S03]  /*0180*/  LDG.E R25, desc[UR6][R16.64] ;  /* 0x0000000610197981 */ /* 0x000166000c1e1900 */
[----:B------:R-:W-:Y:S02]  /*0190*/  IMAD.WIDE R12, R13, 0x4, R2 ;  /* 0x000000040d0c7825 */ /* 0x000fe400078e0202 */
[----:B------:R-:W2:Y:S02]  /*01a0*/  LDG.E R26, desc[UR6][R26.64] ;  /* 0x000000061a1a7981 */ /* 0x000ea4000c1e1900 */
[C---:B------:R-:W-:Y:S02]  /*01b0*/  IMAD.WIDE R18, R0.reuse, 0x4, R12 ;  /* 0x0000000400127825 */ /* 0x040fe400078e020c */
[----:B------:R-:W3:Y:S02]  /*01c0*/  LDG.E R13, desc[UR6][R12.64] ;  /* 0x000000060c0d7981 */ /* 0x000ee4000c1e1900 */
[----:B------:R-:W-:-:S02]  /*01d0*/  IMAD.WIDE R10, R0, 0x4, R14 ;  /* 0x00000004000a7825 */ /* 0x000fc400078e020e */
[----:B------:R-:W2:Y:S02]  /*01e0*/  LDG.E R19, desc[UR6][R18.64] ;  /* 0x0000000612137981 */ /* 0x000ea4000c1e1900 */
[----:B------:R-:W-:Y:S02]  /*01f0*/  IMAD.WIDE R20, R22, 0x4, R16 ;  /* 0x0000000416147825 */ /* 0x000fe400078e0210 */
[----:B------:R-:W4:Y:S04]  /*0200*/  LDG.E R10, desc[UR6][R10.64] ;  /* 0x000000060a0a7981 */ /* 0x000f28000c1e1900 */
[----:B------:R-:W3:Y:S04]  /*0210*/  LDG.E R20, desc[UR6][R20.64] ;  /* 0x0000000614147981 */ /* 0x000ee8000c1e1900 */
[----:B------:R-:W3:Y:S01]  /*0220*/  LDG.E R14, desc[UR6][R14.64] ;  /* 0x000000060e0e7981 */ /* 0x000ee2000c1e1900 */
[----:B------:R-:W-:Y:S01]  /*0230*/  UMOV UR4, 0x24dd2f1a ;  /* 0x24dd2f1a00047882 */ /* 0x000fe20000000000 */
[----:B------:R-:W-:Y:S01]  /*0240*/  UMOV UR5, 0x3fe4f922 ;  /* 0x3fe4f92200057882 */ /* 0x000fe20000000000 */
[----:B------:R-:W-:Y:S01]  /*0250*/  BSSY.RECONVERGENT B0, `(.L_x_4) ;  /* 0x0000069000007945 */ /* 0x000fe20003800200 */
[----:B--2---:R-:W-:-:S04]  /*0260*/  FADD R29, R26, R19 ;  /* 0x000000131a1d7221 */ /* 0x004fc80000000000 */
[----:B----4-:R-:W-:Y:S01]  /*0270*/  FMUL R28, R10, R29 ;  /* 0x0000001d0a1c7220 */ /* 0x010fe20000400000 */
[----:B---3--:R-:W-:-:S03]  /*0280*/  FADD R29, R20, R13 ;  /* 0x0000000d141d7221 */ /* 0x008fc60000000000 */
[----:B------:R-:W1:Y:S01]  /*0290*/  F2F.F64.F32 R26, R28 ;  /* 0x0000001c001a7310 */ /* 0x000e620000201800 */
[----:B------:R-:W-:-:S07]  /*02a0*/  FMUL R18, R14, R29 ;  /* 0x0000001d0e127220 */ /* 0x000fce0000400000 */
[----:B------:R-:W2:Y:S01]  /*02b0*/  F2F.F64.F32 R18, R18 ;  /* 0x0000001200127310 */ /* 0x000ea20000201800 */
[----:B-1----:R-:W-:-:S08]  /*02c0*/  DMUL R10, R26, 1000 ;  /* 0x408f40001a0a7828 */ /* 0x002fd00000000000 */
[----:B--2---:R-:W-:-:S10]  /*02d0*/  DFMA R10, R18, 1000, R10 ;  /* 0x408f4000120a782b */ /* 0x004fd4000000000a */
[----:B------:R-:W-:Y:S02]  /*02e0*/  LOP3.LUT R13, R11, 0x7fffffff, RZ, 0xc0, !PT ;  /* 0x7fffffff0b0d7812 */ /* 0x000fe400078ec0ff */
[----:B------:R-:W-:-:S06]  /*02f0*/  MOV R12, R10 ;  /* 0x0000000a000c7202 */ /* 0x000fcc0000000f00 */
[----:B------:R-:W-:-:S14]  /*0300*/  DSETP.GE.AND P0, PT, R12, UR4, PT ;  /* 0x000000040c007e2a */ /* 0x000fdc000bf06000 */
[----:B0-----:R-:W-:Y:S05]  /*0310*/  @!P0 BRA `(.L_x_5) ;  /* 0x0000000000e48947 */ /* 0x001fea0003800000 */
[----:B------:R-:W-:Y:S01]  /*0320*/  DADD R16, R12, R12 ;  /* 0x000000000c107229 */ /* 0x000fe2000000000c */
[----:B------:R-:W-:Y:S01]  /*0330*/  UMOV UR4, 0xfefa39ef ;  /* 0xfefa39ef00047882 */ /* 0x000fe20000000000 */
[----:B------:R-:W-:Y:S01]  /*0340*/  UMOV UR5, 0x3fe62e42 ;  /* 0x3fe62e4200057882 */ /* 0x000fe20000000000 */
[----:B------:R-:W-:Y:S01]  /*0350*/  MOV R18, 0xf89b6999 ;  /* 0xf89b699900127802 */ /* 0x000fe20000000f00 */
[----:B------:R-:W-:Y:S01]  /*0360*/  IMAD.MOV.U32 R19, RZ, RZ, 0x3e928a27 ;  /* 0x3e928a27ff137424 */ /* 0x000fe200078e00ff */
[----:B------:R-:W-:Y:S01]  /*0370*/  ISETP.GT.U32.AND P0, PT, R13, 0x40330fc1, PT ;  /* 0x40330fc10d00780c */ /* 0x000fe20003f04070 */
[----:B------:R-:W0:Y:S02]  /*0380*/  F2F.F32.F64 R10, R16 ;  /* 0x00000010000a7310 */ /* 0x000e240000301000 */
[----:B0-----:R-:W-:-:S06]  /*0390*/  FMUL R10, R10, 1.4426950216293334961 ;  /* 0x3fb8aa3b0a0a7820 */ /* 0x001fcc0000400000 */
[----:B------:R-:W0:Y:S08]  /*03a0*/  FRND R10, R10 ;  /* 0x0000000a000a7307 */ /* 0x000e300000201000 */
[----:B0-----:R0:W1:Y:S08]  /*03b0*/  F2F.F64.F32 R14, R10 ;  /* 0x0000000a000e7310 */ /* 0x0010700000201800 */
[----:B0-----:R-:W0:Y:S01]  /*03c0*/  MUFU.EX2 R10, R10 ;  /* 0x0000000a000a7308 */ /* 0x001e220000000800 */
[----:B-1----:R-:W-:Y:S01]  /*03d0*/  DFMA R14, R14, -UR4, R16 ;  /* 0x800000040e0e7c2b */ /* 0x002fe20008000010 */
[----:B------:R-:W-:Y:S01]  /*03e0*/  UMOV UR4, 0xa4741b81 ;  /* 0xa4741b8100047882 */ /* 0x000fe20000000000 */
[----:B------:R-:W-:-:S06]  /*03f0*/  UMOV UR5, 0x3e5ae904 ;  /* 0x3e5ae90400057882 */ /* 0x000fcc0000000000 */
[----:B------:R-:W-:Y:S01]  /*0400*/  DFMA R18, R14, UR4, R18 ;  /* 0x000000040e127c2b */ /* 0x000fe20008000012 */
[----:B------:R-:W-:Y:S01]  /*0410*/  UMOV UR4, 0x15ff7e07 ;  /* 0x15ff7e0700047882 */ /* 0x000fe20000000000 */
[----:B------:R-:W-:-:S06]  /*0420*/  UMOV UR5, 0x3ec71de7 ;  /* 0x3ec71de700057882 */ /* 0x000fcc0000000000 */
[----:B------:R-:W-:Y:S01]  /*0430*/  DFMA R18, R14, R18, UR4 ;  /* 0x000000040e127e2b */ /* 0x000fe20008000012 */
        /* <DEDUP_REMOVED lines=17> */
[C---:B------:R-:W-:Y:S01]  /*0550*/  DFMA R18, R14.reuse, R16, UR4 ;  /* 0x000000040e127e2b */ /* 0x040fe20008000010 */
[----:B------:R-:W-:Y:S01]  /*0560*/  UMOV UR4, 0x5 ;  /* 0x0000000500047882 */ /* 0x000fe20000000000 */
[----:B------:R-:W-:Y:S01]  /*0570*/  UMOV UR5, 0x3fe00000 ;  /* 0x3fe0000000057882 */ /* 0x000fe20000000000 */
[----:B0-----:R-:W0:Y:S05]  /*0580*/  F2F.F64.F32 R16, R10 ;  /* 0x0000000a00107310 */ /* 0x001e2a0000201800 */
[----:B------:R-:W-:-:S08]  /*0590*/  DFMA R18, R14, R18, UR4 ;  /* 0x000000040e127e2b */ /* 0x000fd00008000012 */
[----:B------:R-:W-:Y:S02]  /*05a0*/  DMUL R18, R14, R18 ;  /* 0x000000120e127228 */ /* 0x000fe40000000000 */
[----:B0-----:R-:W-:-:S06]  /*05b0*/  DADD R20, -R16, 1 ;  /* 0x3ff0000010147429 */ /* 0x001fcc0000000100 */
[----:B------:R-:W-:Y:S01]  /*05c0*/  DFMA R18, R14, R18, R14 ;  /* 0x000000120e12722b */ /* 0x000fe2000000000e */
[----:B------:R-:W-:-:S07]  /*05d0*/  MOV R14, RZ ;  /* 0x000000ff000e7202 */ /* 0x000fce0000000f00 */
[----:B------:R-:W-:-:S08]  /*05e0*/  DFMA R18, -R18, R16, R20 ;  /* 0x000000101212722b */ /* 0x000fd00000000114 */
[----:B------:R-:W-:-:S06]  /*05f0*/  DADD R18, -R18, 2 ;  /* 0x4000000012127429 */ /* 0x000fcc0000000100 */
[----:B------:R-:W0:Y:S02]  /*0600*/  MUFU.RCP64H R15, R19 ;  /* 0x00000013000f7308 */ /* 0x000e240000001800 */
[----:B0-----:R-:W-:-:S08]  /*0610*/  DFMA R16, -R18, R14, 1 ;  /* 0x3ff000001210742b */ /* 0x001fd0000000010e */
[----:B------:R-:W-:-:S08]  /*0620*/  DFMA R16, R16, R16, R16 ;  /* 0x000000101010722b */ /* 0x000fd00000000010 */
[----:B------:R-:W-:Y:S01]  /*0630*/  DFMA R16, R14, R16, R14 ;  /* 0x000000100e10722b */ /* 0x000fe2000000000e */
[----:B------:R-:W-:Y:S02]  /*0640*/  MOV R14, 0x0 ;  /* 0x00000000000e7802 */ /* 0x000fe40000000f00 */
[----:B------:R-:W-:-:S06]  /*0650*/  MOV R15, 0x40000000 ;  /* 0x40000000000f7802 */ /* 0x000fcc0000000f00 */
[----:B------:R-:W-:-:S10]  /*0660*/  DFMA R16, R16, -R14, 1 ;  /* 0x3ff000001010742b */ /* 0x000fd4000000080e */
[----:B------:R-:W-:Y:S02]  /*0670*/  FSEL R13, R17, 1.875, !P0 ;  /* 0x3ff00000110d7808 */ /* 0x000fe40004000000 */
[----:B------:R-:W-:Y:S02]  /*0680*/  FSEL R10, R16, RZ, !P0 ;  /* 0x000000ff100a7208 */ /* 0x000fe40004000000 */
[----:B------:R-:W-:Y:S01]  /*0690*/  LOP3.LUT R11, R13, 0x80000000, R11, 0xb8, !PT ;  /* 0x800000000d0b7812 */ /* 0x000fe200078eb80b */
[----:B------:R-:W-:Y:S06]  /*06a0*/  BRA `(.L_x_6) ;  /* 0x00000000008c7947 */ /* 0x000fec0003800000 */
.L_x_5:
[----:B------:R-:W-:Y:S01]  /*06b0*/  DMUL R12, R10, R10 ;  /* 0x0000000a0a0c7228 */ /* 0x000fe20000000000 */
[----:B------:R-:W-:Y:S01]  /*06c0*/  IMAD.MOV.U32 R14, RZ, RZ, 0x420afc3d ;  /* 0x420afc3dff0e7424 */ /* 0x000fe200078e00ff */
[----:B------:R-:W-:Y:S01]  /*06d0*/  MOV R15, 0x3f14359f ;  /* 0x3f14359f000f7802 */ /* 0x000fe20000000f00 */
[----:B------:R-:W-:Y:S01]  /*06e0*/  UMOV UR4, 0xe2f5e964 ;  /* 0xe2f5e96400047882 */ /* 0x000fe20000000000 */
[----:B------:R-:W-:-:S04]  /*06f0*/  UMOV UR5, 0x3ef0bc46 ;  /* 0x3ef0bc4600057882 */ /* 0x000fc80000000000 */
[----:B------:R-:W-:Y:S01]  /*0700*/  DFMA R14, R12, -UR4, R14 ;  /* 0x800000040c0e7c2b */ /* 0x000fe2000800000e */
[----:B------:R-:W-:Y:S01]  /*0710*/  UMOV UR4, 0x728c5d84 ;  /* 0x728c5d8400047882 */ /* 0x000fe20000000000 */
[----:B------:R-:W-:-:S06]  /*0720*/  UMOV UR5, 0x3f2df9f0 ;  /* 0x3f2df9f000057882 */ /* 0x000fcc0000000000 */
[----:B------:R-:W-:Y:S01]  /*0730*/  DFMA R14, R12, R14, -UR4 ;  /* 0x800000040c0e7e2b */ /* 0x000fe2000800000e */
[----:B------:R-:W-:Y:S01]  /*0740*/  UMOV UR4, 0xcec4f033 ;  /* 0xcec4f03300047882 */ /* 0x000fe20000000000 */
[----:B------:R-:W-:-:S06]  /*0750*/  UMOV UR5, 0x3f4337d1 ;  /* 0x3f4337d100057882 */ /* 0x000fcc0000000000 */
[----:B------:R-:W-:Y:S01]  /*0760*/  DFMA R14, R12, R14, UR4 ;  /* 0x000000040c0e7e2b */ /* 0x000fe2000800000e */
        /* <DEDUP_REMOVED lines=20> */
[----:B------:R-:W-:-:S08]  /*08b0*/  DFMA R14, R12, R14, -UR4 ;  /* 0x800000040c0e7e2b */ /* 0x000fd0000800000e */
[----:B------:R-:W-:-:S08]  /*08c0*/  DFMA R14, R12, R14, RZ ;  /* 0x0000000e0c0e722b */ /* 0x000fd000000000ff */
[----:B------:R-:W-:-:S11]  /*08d0*/  DFMA R10, R10, R14, R10 ;  /* 0x0000000e0a0a722b */ /* 0x000fd6000000000a */
.L_x_6:
[----:B------:R-:W-:Y:S05]  /*08e0*/  BSYNC.RECONVERGENT B0 ;  /* 0x0000000000007941 */ /* 0x000fea0003800200 */
.L_x_4:
[----:B------:R-:W-:Y:S01]  /*08f0*/  HFMA2 R15, -RZ, RZ, 1.96875, 0 ;  /* 0x3fe00000ff0f7431 */ /* 0x000fe200000001ff */
[----:B-----5:R-:W0:Y:S01]  /*0900*/  F2F.F64.F32 R12, -R25 ;  /* 0x80000019000c7310 */ /* 0x020e220000201800 */
[----:B------:R-:W-:-:S06]  /*0910*/  MOV R14, 0x0 ;  /* 0x00000000000e7802 */ /* 0x000fcc0000000f00 */
[----:B------:R-:W-:-:S08]  /*0920*/  DFMA R10, R10, R14, -0.5 ;  /* 0xbfe000000a0a742b */ /* 0x000fd0000000000e */
[----:B0-----:R-:W-:Y:S01]  /*0930*/  DMUL R10, R10, R12 ;  /* 0x0000000c0a0a7228 */ /* 0x001fe20000000000 */
[----:B------:R-:W-:Y:S01]  /*0940*/  IMAD.WIDE R12, R23, 0x4, R6 ;  /* 0x00000004170c7825 */ /* 0x000fe200078e0206 */
[----:B------:R-:W-:-:S04]  /*0950*/  IADD3 R23, PT, PT, R24, R23, RZ ;  /* 0x0000001718177210 */ /* 0x000fc80007ffe0ff */
[----:B------:R-:W-:Y:S01]  /*0960*/  ISETP.GE.AND P0, PT, R23, R0, PT ;  /* 0x000000001700720c */ /* 0x000fe20003f06270 */
[----:B------:R-:W-:-:S03]  /*0970*/  IMAD.WIDE R14, R0, 0x4, R12 ;  /* 0x00000004000e7825 */ /* 0x000fc600078e020c */
[----:B------:R-:W0:Y:S02]  /*0980*/  F2F.F32.F64 R11, R10 ;  /* 0x0000000a000b7310 */ /* 0x000e240000301000 */
[----:B0-----:R2:W-:Y:S04]  /*0990*/  STG.E desc[UR6][R12.64], R11 ;  /* 0x0000000b0c007986 */ /* 0x0015e8000c101906 */
[----:B------:R2:W-:Y:S03]  /*09a0*/  STG.E desc[UR6][R14.64], RZ ;  /* 0x000000ff0e007986 */ /* 0x0005e6000c101906 */
[----:B------:R-:W-:Y:S05]  /*09b0*/  @!P0 BRA `(.L_x_7) ;  /* 0xfffffff400d48947 */ /* 0x000fea000383ffff */
[----:B------:R-:W-:Y:S05]  /*09c0*/  EXIT ;  /* 0x000000000000794d */ /* 0x000fea0003800000 */
.L_x_8:
        /* <DEDUP_REMOVED lines=11> */
.L_x_28:


//--------------------- .text._Z14kernelgpuUbou2IfEvPT_S1_S1_S1_S1_S1_S1_S1_S1_S1_S0_iiiiiiii --------------------------
	.section	.text._Z14kernelgpuUbou2IfEvPT_S1_S1_S1_S1_S1_S1_S1_S1_S1_S0_iiiiiiii,"ax",@progbits
	.align	128
        .global         _Z14kernelgpuUbou2IfEvPT_S1_S1_S1_S1_S1_S1_S1_S1_S1_S0_iiiiiiii
        .type           _Z14kernelgpuUbou2IfEvPT_S1_S1_S1_S1_S1_S1_S1_S1_S1_S0_iiiiiiii,@function
        .size           _Z14kernelgpuUbou2IfEvPT_S1_S1_S1_S1_S1_S1_S1_S1_S1_S0_iiiiiiii,(.L_x_29 - _Z14kernelgpuUbou2IfEvPT_S1_S1_S1_S1_S1_S1_S1_S1_S1_S0_iiiiiiii)
        .other          _Z14kernelgpuUbou2IfEvPT_S1_S1_S1_S1_S1_S1_S1_S1_S1_S0_iiiiiiii,@"STO_CUDA_ENTRY STV_DEFAULT"
_Z14kernelgpuUbou2IfEvPT_S1_S1_S1_S1_S1_S1_S1_S1_S1_S0_iiiiiiii:
.text._Z14kernelgpuUbou2IfEvPT_S1_S1_S1_S1_S1_S1_S1_S1_S1_S0_iiiiiiii:
        /* <DEDUP_REMOVED lines=13> */
.L_x_9:
        /* <DEDUP_REMOVED lines=12> */
.L_x_10:
        /* <DEDUP_REMOVED lines=15> */
.L_x_29:


//--------------------- .text._Z14kernelgpuUbou1IfEvPT_S1_S1_S1_S1_S1_S1_S1_S1_S1_S0_iiiiiiii --------------------------
	.section	.text._Z14kernelgpuUbou1IfEvPT_S1_S1_S1_S1_S1_S1_S1_S1_S1_S0_iiiiiiii,"ax",@progbits
	.align	128
        .global         _Z14kernelgpuUbou1IfEvPT_S1_S1_S1_S1_S1_S1_S1_S1_S1_S0_iiiiiiii
        .type           _Z14kernelgpuUbou1IfEvPT_S1_S1_S1_S1_S1_S1_S1_S1_S1_S0_iiiiiiii,@function
        .size           _Z14kernelgpuUbou1IfEvPT_S1_S1_S1_S1_S1_S1_S1_S1_S1_S0_iiiiiiii,(.L_x_30 - _Z14kernelgpuUbou1IfEvPT_S1_S1_S1_S1_S1_S1_S1_S1_S1_S0_iiiiiiii)
        .other          _Z14kernelgpuUbou1IfEvPT_S1_S1_S1_S1_S1_S1_S1_S1_S1_S0_iiiiiiii,@"STO_CUDA_ENTRY STV_DEFAULT"
_Z14kernelgpuUbou1IfEvPT_S1_S1_S1_S1_S1_S1_S1_S1_S1_S0_iiiiiiii:
.text._Z14kernelgpuUbou1IfEvPT_S1_S1_S1_S1_S1_S1_S1_S1_S1_S0_iiiiiiii:
        /* <DEDUP_REMOVED lines=13> */
.L_x_11:
        /* <DEDUP_REMOVED lines=10> */
.L_x_12:
        /* <DEDUP_REMOVED lines=9> */
.L_x_30:


//--------------------- .text._Z14kernelgpuUbou5IdEvPT_S1_S1_S1_S1_S1_S1_S1_S1_S1_S0_iiiiiiii --------------------------
	.section	.text._Z14kernelgpuUbou5IdEvPT_S1_S1_S1_S1_S1_S1_S1_S1_S1_S0_iiiiiiii,"ax",@progbits
	.align	128
        .global         _Z14kernelgpuUbou5IdEvPT_S1_S1_S1_S1_S1_S1_S1_S1_S1_S0_iiiiiiii
        .type           _Z14kernelgpuUbou5IdEvPT_S1_S1_S1_S1_S1_S1_S1_S1_S1_S0_iiiiiiii,@function
        .size           _Z14kernelgpuUbou5IdEvPT_S1_S1_S1_S1_S1_S1_S1_S1_S1_S0_iiiiiiii,(.L_x_31 - _Z14kernelgpuUbou5IdEvPT_S1_S1_S1_S1_S1_S1_S1_S1_S1_S0_iiiiiiii)
        .other          _Z14kernelgpuUbou5IdEvPT_S1_S1_S1_S1_S1_S1_S1_S1_S1_S0_iiiiiiii,@"STO_CUDA_ENTRY STV_DEFAULT"
_Z14kernelgpuUbou5IdEvPT_S1_S1_S1_S1_S1_S1_S1_S1_S1_S0_iiiiiiii:
.text._Z14kernelgpuUbou5IdEvPT_S1_S1_S1_S1_S1_S1_S1_S1_S1_S0_iiiiiiii:
        /* <DEDUP_REMOVED lines=13> */
.L_x_13:
[----:B01----:R-:W-:-:S04]  /*00d0*/  IMAD.WIDE R2, R0, 0x8, R10 ;  /* 0x0000000800027825 */ /* 0x003fc800078e020a */
[----:B------:R-:W-:Y:S02]  /*00e0*/  IMAD.WIDE R4, R17, 0x8, R2 ;  /* 0x0000000811047825 */ /* 0x000fe400078e0202 */
[----:B--2---:R-:W2:Y:S04]  /*00f0*/  LDG.E.64 R2, desc[UR6][R2.64] ;  /* 0x0000000602027981 */ /* 0x004ea8000c1e1b00 */
[----:B------:R-:W4:Y:S01]  /*0100*/  LDG.E.64 R4, desc[UR6][R4.64] ;  /* 0x0000000604047981 */ /* 0x000f22000c1e1b00 */
[----:B---3--:R-:W-:Y:S01]  /*0110*/  IMAD.WIDE R6, R0, 0x8, R12 ;  /* 0x0000000800067825 */ /* 0x008fe200078e020c */
[----:B------:R-:W-:-:S04]  /*0120*/  IADD3 R0, PT, PT, R15, R0, RZ ;  /* 0x000000000f007210 */ /* 0x000fc80007ffe0ff */
[----:B------:R-:W-:Y:S01]  /*0130*/  ISETP.GE.AND P0, PT, R0, R17, PT ;  /* 0x000000110000720c */ /* 0x000fe20003f06270 */
[----:B------:R-:W-:Y:S01]  /*0140*/  IMAD.WIDE R8, R17, 0x8, R6 ;  /* 0x0000000811087825 */ /* 0x000fe200078e0206 */
[----:B--2---:R1:W-:Y:S04]  /*0150*/  STG.E.64 desc[UR6][R6.64], R2 ;  /* 0x0000000206007986 */ /* 0x0043e8000c101b06 */
[----:B----4-:R1:W-:Y:S07]  /*0160*/  STG.E.64 desc[UR6][R8.64], R4 ;  /* 0x0000000408007986 */ /* 0x0103ee000c101b06 */
[----:B------:R-:W-:Y:S05]  /*0170*/  @!P0 BRA `(.L_x_13) ;  /* 0xfffffffc00d48947 */ /* 0x000fea000383ffff */
[----:B------:R-:W-:Y:S05]  /*0180*/  EXIT ;  /* 0x000000000000794d */ /* 0x000fea0003800000 */
.L_x_14:
        /* <DEDUP_REMOVED lines=15> */
.L_x_31:


//--------------------- .text._Z14kernelgpuUbou4IdEvPT_S1_S1_S1_S1_S1_S1_S1_S1_S1_S0_iiiiiiii --------------------------
	.section	.text._Z14kernelgpuUbou4IdEvPT_S1_S1_S1_S1_S1_S1_S1_S1_S1_S0_iiiiiiii,"ax",@progbits
	.align	128
        .global         _Z14kernelgpuUbou4IdEvPT_S1_S1_S1_S1_S1_S1_S1_S1_S1_S0_iiiiiiii
        .type           _Z14kernelgpuUbou4IdEvPT_S1_S1_S1_S1_S1_S1_S1_S1_S1_S0_iiiiiiii,@function
        .size           _Z14kernelgpuUbou4IdEvPT_S1_S1_S1_S1_S1_S1_S1_S1_S1_S0_iiiiiiii,(.L_x_32 - _Z14kernelgpuUbou4IdEvPT_S1_S1_S1_S1_S1_S1_S1_S1_S1_S0_iiiiiiii)
        .other          _Z14kernelgpuUbou4IdEvPT_S1_S1_S1_S1_S1_S1_S1_S1_S1_S0_iiiiiiii,@"STO_CUDA_ENTRY STV_DEFAULT"
_Z14kernelgpuUbou4IdEvPT_S1_S1_S1_S1_S1_S1_S1_S1_S1_S0_iiiiiiii:
.text._Z14kernelgpuUbou4IdEvPT_S1_S1_S1_S1_S1_S1_S1_S1_S1_S0_iiiiiiii:
        /* <DEDUP_REMOVED lines=13> */
.L_x_15:
[----:B01----:R-:W-:-:S06]  /*00d0*/  IMAD.WIDE R2, R0, 0x8, R8 ;  /* 0x0000000800027825 */ /* 0x003fcc00078e0208 */
[----:B--2---:R-:W2:Y:S01]  /*00e0*/  LDG.E.64 R2, desc[UR6][R2.64] ;  /* 0x0000000602027981 */ /* 0x004ea2000c1e1b00 */
[----:B---3--:R-:W-:Y:S01]  /*00f0*/  IMAD.WIDE R4, R0, 0x8, R10 ;  /* 0x0000000800047825 */ /* 0x008fe200078e020a */
[----:B------:R-:W-:-:S04]  /*0100*/  IADD3 R0, PT, PT, R13, R0, RZ ;  /* 0x000000000d007210 */ /* 0x000fc80007ffe0ff */
[----:B------:R-:W-:Y:S01]  /*0110*/  ISETP.GE.AND P0, PT, R0, R15, PT ;  /* 0x0000000f0000720c */ /* 0x000fe20003f06270 */
[----:B------:R-:W-:Y:S01]  /*0120*/  IMAD.WIDE R6, R15, 0x8, R4 ;  /* 0x000000080f067825 */ /* 0x000fe200078e0204 */
[----:B--2---:R1:W-:Y:S04]  /*0130*/  STG.E.64 desc[UR6][R4.64], R2 ;  /* 0x0000000204007986 */ /* 0x0043e8000c101b06 */
[----:B------:R1:W-:Y:S07]  /*0140*/  STG.E.64 desc[UR6][R6.64], RZ ;  /* 0x000000ff06007986 */ /* 0x0003ee000c101b06 */
[----:B------:R-:W-:Y:S05]  /*0150*/  @!P0 BRA `(.L_x_15) ;  /* 0xfffffffc00dc8947 */ /* 0x000fea000383ffff */
[----:B------:R-:W-:Y:S05]  /*0160*/  EXIT ;  /* 0x000000000000794d */ /* 0x000fea0003800000 */
.L_x_16:
        /* <DEDUP_REMOVED lines=9> */
.L_x_32:


//--------------------- .text._Z14kernelgpuUbou3IdEvPT_S1_S1_S1_S1_S1_S1_S1_S1_S1_S0_iiiiiiii --------------------------
	.section	.text._Z14kernelgpuUbou3IdEvPT_S1_S1_S1_S1_S1_S1_S1_S1_S1_S0_iiiiiiii,"ax",@progbits
	.align	128
        .global         _Z14kernelgpuUbou3IdEvPT_S1_S1_S1_S1_S1_S1_S1_S1_S1_S0_iiiiiiii
        .type           _Z14kernelgpuUbou3IdEvPT_S1_S1_S1_S1_S1_S1_S1_S1_S1_S0_iiiiiiii,@function
        .size           _Z14kernelgpuUbou3IdEvPT_S1_S1_S1_S1_S1_S1_S1_S1_S1_S0_iiiiiiii,(.L_x_33 - _Z14kernelgpuUbou3IdEvPT_S1_S1_S1_S1_S1_S1_S1_S1_S1_S0_iiiiiiii)
        .other          _Z14kernelgpuUbou3IdEvPT_S1_S1_S1_S1_S1_S1_S1_S1_S1_S0_iiiiiiii,@"STO_CUDA_ENTRY STV_DEFAULT"
_Z14kernelgpuUbou3IdEvPT_S1_S1_S1_S1_S1_S1_S1_S1_S1_S0_iiiiiiii:
.text._Z14kernelgpuUbou3IdEvPT_S1_S1_S1_S1_S1_S1_S1_S1_S1_S0_iiiiiiii:
        /* <DEDUP_REMOVED lines=17> */
.L_x_20:
[----:B--2---:R-:W-:Y:S01]  /*0110*/  IADD3 R13, PT, PT, R2, R3, RZ ;  /* 0x00000003020d7210 */ /* 0x004fe20007ffe0ff */
[----:B-1----:R-:W-:Y:S01]  /*0120*/  IMAD.WIDE R24, R3, 0x8, R8 ;  /* 0x0000000803187825 */ /* 0x002fe200078e0208 */
[----:B0-----:R-:W-:-:S03]  /*0130*/  IADD3 R12, PT, PT, -R0, RZ, RZ ;  /* 0x000000ff000c7210 */ /* 0x001fc60007ffe1ff */
[----:B------:R-:W-:Y:S02]  /*0140*/  IMAD R13, R0, 0x2, R13 ;  /* 0x00000002000d7824 */ /* 0x000fe400078e020d */
[----:B---3--:R-:W-:-:S03]  /*0150*/  IMAD.WIDE R22, R3, 0x8, R4 ;  /* 0x0000000803167825 */ /* 0x008fc600078e0204 */
[----:B------:R-:W-:Y:S01]  /*0160*/  LEA R19, R12, R13, 0x2 ;  /* 0x0000000d0c137211 */ /* 0x000fe200078e10ff */
[----:B------:R-:W-:-:S04]  /*0170*/  IMAD.WIDE R28, R13, 0x8, R8 ;  /* 0x000000080d1c7825 */ /* 0x000fc800078e0208 */
[----:B------:R-:W-:Y:S01]  /*0180*/  IMAD.WIDE R18, R19, 0x8, R10 ;  /* 0x0000000813127825 */ /* 0x000fe200078e020a */
[----:B------:R-:W2:Y:S03]  /*0190*/  LDG.E.64 R12, desc[UR6][R28.64] ;  /* 0x000000061c0c7981 */ /* 0x000ea6000c1e1b00 */
[----:B------:R-:W-:Y:S02]  /*01a0*/  IMAD.WIDE R14, R0, 0x8, R18 ;  /* 0x00000008000e7825 */ /* 0x000fe400078e0212 */
[----:B------:R-:W3:Y:S02]  /*01b0*/  LDG.E.64 R18, desc[UR6][R18.64] ;  /* 0x0000000612127981 */ /* 0x000ee4000c1e1b00 */
[----:B------:R-:W-:Y:S02]  /*01c0*/  IMAD.WIDE R16, R2, 0x8, R24 ;  /* 0x0000000802107825 */ /* 0x000fe400078e0218 */
[----:B------:R-:W2:Y:S02]  /*01d0*/  LDG.E.64 R14, desc[UR6][R14.64] ;  /* 0x000000060e0e7981 */ /* 0x000ea4000c1e1b00 */
[----:B------:R-:W-:-:S02]  /*01e0*/  IMAD.WIDE R20, R0, 0x8, R22 ;  /* 0x0000000800147825 */ /* 0x000fc400078e0216 */
[----:B------:R-:W3:Y:S04]  /*01f0*/  LDG.E.64 R16, desc[UR6][R16.64] ;  /* 0x0000000610107981 */ /* 0x000ee8000c1e1b00 */
[----:B------:R-:W4:Y:S04]  /*0200*/  LDG.E.64 R20, desc[UR6][R20.64] ;  /* 0x0000000614147981 */ /* 0x000f28000c1e1b00 */
[----:B------:R-:W4:Y:S04]  /*0210*/  LDG.E.64 R22, desc[UR6][R22.64] ;  /* 0x0000000616167981 */ /* 0x000f28000c1e1b00 */
[----:B------:R-:W5:Y:S01]  /*0220*/  LDG.E.64 R24, desc[UR6][R24.64] ;  /* 0x0000000618187981 */ /* 0x000f62000c1e1b00 */
[----:B------:R-:W-:Y:S01]  /*0230*/  UMOV UR4, 0x24dd2f1a ;  /* 0x24dd2f1a00047882 */ /* 0x000fe20000000000 */
[----:B------:R-:W-:Y:S01]  /*0240*/  UMOV UR5, 0x3fe4f922 ;  /* 0x3fe4f92200057882 */ /* 0x000fe20000000000 */
[----:B------:R-:W-:Y:S01]  /*0250*/  BSSY.RECONVERGENT B0, `(.L_x_17) ;  /* 0x0000067000007945 */ /* 0x000fe20003800200 */
[----:B--2---:R-:W-:-:S02]  /*0260*/  DADD R12, R12, R14 ;  /* 0x000000000c0c7229 */ /* 0x004fc4000000000e */
[----:B---3--:R-:W-:-:S06]  /*0270*/  DADD R16, R16, R18 ;  /* 0x0000000010107229 */ /* 0x008fcc0000000012 */
[----:B----4-:R-:W-:Y:S02]  /*0280*/  DMUL R28, R20, R12 ;  /* 0x0000000c141c7228 */ /* 0x010fe40000000000 */
[----:B------:R-:W-:-:S06]  /*0290*/  DMUL R12, R22, R16 ;  /* 0x00000010160c7228 */ /* 0x000fcc0000000000 */
[----:B------:R-:W-:-:S08]  /*02a0*/  DMUL R28, R28, 1000 ;  /* 0x408f40001c1c7828 */ /* 0x000fd00000000000 */
[----:B------:R-:W-:-:S10]  /*02b0*/  DFMA R12, R12, 1000, R28 ;  /* 0x408f40000c0c782b */ /* 0x000fd4000000001c */
[----:B------:R-:W-:Y:S02]  /*02c0*/  LOP3.LUT R15, R13, 0x7fffffff, RZ, 0xc0, !PT ;  /* 0x7fffffff0d0f7812 */ /* 0x000fe400078ec0ff */
[----:B------:R-:W-:-:S06]  /*02d0*/  MOV R14, R12 ;  /* 0x0000000c000e7202 */ /* 0x000fcc0000000f00 */
[----:B------:R-:W-:-:S14]  /*02e0*/  DSETP.GE.AND P0, PT, R14, UR4, PT ;  /* 0x000000040e007e2a */ /* 0x000fdc000bf06000 */
[----:B------:R-:W-:Y:S05]  /*02f0*/  @!P0 BRA `(.L_x_18) ;  /* 0x0000000000e48947 */ /* 0x000fea0003800000 */
[----:B------:R-:W-:Y:S01]  /*0300*/  DADD R18, R14, R14 ;  /* 0x000000000e127229 */ /* 0x000fe2000000000e */
[----:B------:R-:W-:Y:S01]  /*0310*/  UMOV UR4, 0xfefa39ef ;  /* 0xfefa39ef00047882 */ /* 0x000fe20000000000 */
[----:B------:R-:W-:Y:S01]  /*0320*/  UMOV UR5, 0x3fe62e42 ;  /* 0x3fe62e4200057882 */ /* 0x000fe20000000000 */
[----:B------:R-:W-:Y:S01]  /*0330*/  IMAD.MOV.U32 R20, RZ, RZ, -0x7649667 ;  /* 0xf89b6999ff147424 */ /* 0x000fe200078e00ff */
[----:B------:R-:W-:Y:S02]  /*0340*/  MOV R21, 0x3e928a27 ;  /* 0x3e928a2700157802 */ /* 0x000fe40000000f00 */
[----:B------:R-:W0:Y:S01]  /*0350*/  F2F.F32.F64 R12, R18 ;  /* 0x00000012000c7310 */ /* 0x000e220000301000 */
[----:B------:R-:W-:Y:S01]  /*0360*/  ISETP.GT.U32.AND P0, PT, R15, 0x40330fc1, PT ;  /* 0x40330fc10f00780c */ /* 0x000fe20003f04070 */
        /* <DEDUP_REMOVED lines=31> */
[C---:B------:R-:W-:Y:S02]  /*0560*/  DFMA R20, R16.reuse, R18, UR4 ;  /* 0x0000000410147e2b */ /* 0x040fe40008000012 */
[----:B0-----:R-:W0:Y:S06]  /*0570*/  F2F.F64.F32 R18, R12 ;  /* 0x0000000c00127310 */ /* 0x001e2c0000201800 */
[----:B------:R-:W-:-:S08]  /*0580*/  DMUL R20, R16, R20 ;  /* 0x0000001410147228 */ /* 0x000fd00000000000 */
[----:B------:R-:W-:Y:S02]  /*0590*/  DFMA R20, R16, R20, R16 ;  /* 0x000000141014722b */ /* 0x000fe40000000010 */
[----:B0-----:R-:W-:-:S08]  /*05a0*/  DADD R16, -R18, 1 ;  /* 0x3ff0000012107429 */ /* 0x001fd00000000100 */
[----:B------:R-:W-:-:S08]  /*05b0*/  DFMA R16, -R20, R18, R16 ;  /* 0x000000121410722b */ /* 0x000fd00000000110 */
[----:B------:R-:W-:Y:S01]  /*05c0*/  DADD R18, -R16, 2 ;  /* 0x4000000010127429 */ /* 0x000fe20000000100 */
[----:B------:R-:W-:-:S05]  /*05d0*/  MOV R16, RZ ;  /* 0x000000ff00107202 */ /* 0x000fca0000000f00 */
[----:B------:R-:W0:Y:S02]  /*05e0*/  MUFU.RCP64H R17, R19 ;  /* 0x0000001300117308 */ /* 0x000e240000001800 */
[----:B0-----:R-:W-:-:S08]  /*05f0*/  DFMA R20, -R18, R16, 1 ;  /* 0x3ff000001214742b */ /* 0x001fd00000000110 */
[----:B------:R-:W-:-:S08]  /*0600*/  DFMA R20, R20, R20, R20 ;  /* 0x000000141414722b */ /* 0x000fd00000000014 */
[----:B------:R-:W-:Y:S01]  /*0610*/  DFMA R20, R16, R20, R16 ;  /* 0x000000141014722b */ /* 0x000fe20000000010 */
[----:B------:R-:W-:Y:S01]  /*0620*/  IMAD.MOV.U32 R16, RZ, RZ, 0x0 ;  /* 0x00000000ff107424 */ /* 0x000fe200078e00ff */
[----:B------:R-:W-:-:S06]  /*0630*/  MOV R17, 0x40000000 ;  /* 0x4000000000117802 */ /* 0x000fcc0000000f00 */
[----:B------:R-:W-:-:S10]  /*0640*/  DFMA R20, R20, -R16, 1 ;  /* 0x3ff000001414742b */ /* 0x000fd40000000810 */
[----:B------:R-:W-:Y:S02]  /*0650*/  FSEL R15, R21, 1.875, !P0 ;  /* 0x3ff00000150f7808 */ /* 0x000fe40004000000 */
[----:B------:R-:W-:Y:S02]  /*0660*/  FSEL R12, R20, RZ, !P0 ;  /* 0x000000ff140c7208 */ /* 0x000fe40004000000 */
[----:B------:R-:W-:Y:S01]  /*0670*/  LOP3.LUT R13, R15, 0x80000000, R13, 0xb8, !PT ;  /* 0x800000000f0d7812 */ /* 0x000fe200078eb80d */
[----:B------:R-:W-:Y:S06]  /*0680*/  BRA `(.L_x_19) ;  /* 0x00000000008c7947 */ /* 0x000fec0003800000 */
.L_x_18:
[----:B------:R-:W-:Y:S01]  /*0690*/  DMUL R14, R12, R12 ;  /* 0x0000000c0c0e7228 */ /* 0x000fe20000000000 */
[----:B------:R-:W-:Y:S01]  /*06a0*/  MOV R16, 0x420afc3d ;  /* 0x420afc3d00107802 */ /* 0x000fe20000000f00 */
[----:B------:R-:W-:Y:S01]  /*06b0*/  IMAD.MOV.U32 R17, RZ, RZ, 0x3f14359f ;  /* 0x3f14359fff117424 */ /* 0x000fe200078e00ff */
        /* <DEDUP_REMOVED lines=32> */
.L_x_19:
[----:B------:R-:W-:Y:S05]  /*08c0*/  BSYNC.RECONVERGENT B0 ;  /* 0x0000000000007941 */ /* 0x000fea0003800200 */
.L_x_17:
[----:B------:R-:W-:Y:S01]  /*08d0*/  HFMA2 R15, -RZ, RZ, 1.96875, 0 ;  /* 0x3fe00000ff0f7431 */ /* 0x000fe200000001ff */
[----:B------:R-:W-:-:S06]  /*08e0*/  MOV R14, 0x0 ;  /* 0x00000000000e7802 */ /* 0x000fcc0000000f00 */
[----:B------:R-:W-:Y:S01]  /*08f0*/  DFMA R12, R12, R14, -0.5 ;  /* 0xbfe000000c0c742b */ /* 0x000fe2000000000e */
[----:B------:R-:W-:Y:S01]  /*0900*/  IMAD.WIDE R14, R3, 0x8, R6 ;  /* 0x00000008030e7825 */ /* 0x000fe200078e0206 */
[----:B------:R-:W-:-:S04]  /*0910*/  IADD3 R3, PT, PT, R26, R3, RZ ;  /* 0x000000031a037210 */ /* 0x000fc80007ffe0ff */
[----:B------:R-:W-:Y:S02]  /*0920*/  ISETP.GE.AND P0, PT, R3, R0, PT ;  /* 0x000000000300720c */ /* 0x000fe40003f06270 */
[----:B-----5:R-:W-:Y:S01]  /*0930*/  DMUL R12, R24, -R12 ;  /* 0x8000000c180c7228 */ /* 0x020fe20000000000 */
[----:B------:R-:W-:-:S06]  /*0940*/  IMAD.WIDE R16, R0, 0x8, R14 ;  /* 0x0000000800107825 */ /* 0x000fcc00078e020e */
[----:B------:R2:W-:Y:S04]  /*0950*/  STG.E.64 desc[UR6][R14.64], R12 ;  /* 0x0000000c0e007986 */ /* 0x0005e8000c101b06 */
[----:B------:R2:W-:Y:S01]  /*0960*/  STG.E.64 desc[UR6][R16.64], RZ ;  /* 0x000000ff10007986 */ /* 0x0005e2000c101b06 */
[----:B------:R-:W-:Y:S05]  /*0970*/  @!P0 BRA `(.L_x_20) ;  /* 0xfffffff400e48947 */ /* 0x000fea000383ffff */
[----:B------:R-:W-:Y:S05]  /*0980*/  EXIT ;  /* 0x000000000000794d */ /* 0x000fea0003800000 */
.L_x_21:
        /* <DEDUP_REMOVED lines=15> */
.L_x_33:


//--------------------- .text._Z14kernelgpuUbou2IdEvPT_S1_S1_S1_S1_S1_S1_S1_S1_S1_S0_iiiiiiii --------------------------
	.section	.text._Z14kernelgpuUbou2IdEvPT_S1_S1_S1_S1_S1_S1_S1_S1_S1_S0_iiiiiiii,"ax",@progbits
	.align	128
        .global         _Z14kernelgpuUbou2IdEvPT_S1_S1_S1_S1_S1_S1_S1_S1_S1_S0_iiiiiiii
        .type           _Z14kernelgpuUbou2IdEvPT_S1_S1_S1_S1_S1_S1_S1_S1_S1_S0_iiiiiiii,@function
        .size           _Z14kernelgpuUbou2IdEvPT_S1_S1_S1_S1_S1_S1_S1_S1_S1_S0_iiiiiiii,(.L_x_34 - _Z14kernelgpuUbou2IdEvPT_S1_S1_S1_S1_S1_S1_S1_S1_S1_S0_iiiiiiii)
        .other          _Z14kernelgpuUbou2IdEvPT_S1_S1_S1_S1_S1_S1_S1_S1_S1_S0_iiiiiiii,@"STO_CUDA_ENTRY STV_DEFAULT"
_Z14kernelgpuUbou2IdEvPT_S1_S1_S1_S1_S1_S1_S1_S1_S1_S0_iiiiiiii:
.text._Z14kernelgpuUbou2IdEvPT_S1_S1_S1_S1_S1_S1_S1_S1_S1_S0_iiiiiiii:
        /* <DEDUP_REMOVED lines=13> */
.L_x_22:
        /* <DEDUP_REMOVED lines=12> */
.L_x_23:
        /* <DEDUP_REMOVED lines=15> */
.L_x_34:


//--------------------- .text._Z14kernelgpuUbou1IdEvPT_S1_S1_S1_S1_S1_S1_S1_S1_S1_S0_iiiiiiii --------------------------
	.section	.text._Z14kernelgpuUbou1IdEvPT_S1_S1_S1_S1_S1_S1_S1_S1_S1_S0_iiiiiiii,"ax",@progbits
	.align	128
        .global         _Z14kernelgpuUbou1IdEvPT_S1_S1_S1_S1_S1_S1_S1_S1_S1_S0_iiiiiiii
        .type           _Z14kernelgpuUbou1IdEvPT_S1_S1_S1_S1_S1_S1_S1_S1_S1_S0_iiiiiiii,@function
        .size           _Z14kernelgpuUbou1IdEvPT_S1_S1_S1_S1_S1_S1_S1_S1_S1_S0_iiiiiiii,(.L_x_35 - _Z14kernelgpuUbou1IdEvPT_S1_S1_S1_S1_S1_S1_S1_S1_S1_S0_iiiiiiii)
        .other          _Z14kernelgpuUbou1IdEvPT_S1_S1_S1_S1_S1_S1_S1_S1_S1_S0_iiiiiiii,@"STO_CUDA_ENTRY STV_DEFAULT"
_Z14kernelgpuUbou1IdEvPT_S1_S1_S1_S1_S1_S1_S1_S1_S1_S0_iiiiiiii:
.text._Z14kernelgpuUbou1IdEvPT_S1_S1_S1_S1_S1_S1_S1_S1_S1_S0_iiiiiiii:
        /* <DEDUP_REMOVED lines=13> */
.L_x_24:
        /* <DEDUP_REMOVED lines=10> */
.L_x_25:
        /* <DEDUP_REMOVED lines=9> */
.L_x_35:


//--------------------- .nv.shared.reserved.0     --------------------------
	.section	.nv.shared.reserved.0,"aw",@nobits
	.weak		__nv_reservedSMEM_offset_0_alias
	.size		__nv_reservedSMEM_offset_0_alias, 0, 64
	.other		__nv_reservedSMEM_offset_0_alias,@"STO_CUDA_RESERVED_SHARED STV_DEFAULT"
__nv_reservedSMEM_offset_0_alias:
	.zero		0
	.zero		64


//--------------------- .nv.constant0._Z14kernelgpuUbou5IfEvPT_S1_S1_S1_S1_S1_S1_S1_S1_S1_S0_iiiiiiii --------------------------
	.section	.nv.constant0._Z14kernelgpuUbou5IfEvPT_S1_S1_S1_S1_S1_S1_S1_S1_S1_S0_iiiiiiii,"a",@progbits
	.sectionflags	@""
	.align	4
.nv.constant0._Z14kernelgpuUbou5IfEvPT_S1_S1_S1_S1_S1_S1_S1_S1_S1_S0_iiiiiiii:
	.zero		1012


//--------------------- .nv.constant0._Z14kernelgpuUbou4IfEvPT_S1_S1_S1_S1_S1_S1_S1_S1_S1_S0_iiiiiiii --------------------------
	.section	.nv.constant0._Z14kernelgpuUbou4IfEvPT_S1_S1_S1_S1_S1_S1_S1_S1_S1_S0_iiiiiiii,"a",@progbits
	.sectionflags	@""
	.align	4
.nv.constant0._Z14kernelgpuUbou4IfEvPT_S1_S1_S1_S1_S1_S1_S1_S1_S1_S0_iiiiiiii:
	.zero		1012


//--------------------- .nv.constant0._Z14kernelgpuUbou3IfEvPT_S1_S1_S1_S1_S1_S1_S1_S1_S1_S0_iiiiiiii --------------------------
	.section	.nv.constant0._Z14kernelgpuUbou3IfEvPT_S1_S1_S1_S1_S1_S1_S1_S1_S1_S0_iiiiiiii,"a",@progbits
	.sectionflags	@""
	.align	4
.nv.constant0._Z14kernelgpuUbou3IfEvPT_S1_S1_S1_S1_S1_S1_S1_S1_S1_S0_iiiiiiii:
	.zero		1012


//--------------------- .nv.constant0._Z14kernelgpuUbou2IfEvPT_S1_S1_S1_S1_S1_S1_S1_S1_S1_S0_iiiiiiii --------------------------
	.section	.nv.constant0._Z14kernelgpuUbou2IfEvPT_S1_S1_S1_S1_S1_S1_S1_S1_S1_S0_iiiiiiii,"a",@progbits
	.sectionflags	@""
	.align	4
.nv.constant0._Z14kernelgpuUbou2IfEvPT_S1_S1_S1_S1_S1_S1_S1_S1_S1_S0_iiiiiiii:
	.zero		1012


//--------------------- .nv.constant0._Z14kernelgpuUbou1IfEvPT_S1_S1_S1_S1_S1_S1_S1_S1_S1_S0_iiiiiiii --------------------------
	.section	.nv.constant0._Z14kernelgpuUbou1IfEvPT_S1_S1_S1_S1_S1_S1_S1_S1_S1_S0_iiiiiiii,"a",@progbits
	.sectionflags	@""
	.align	4
.nv.constant0._Z14kernelgpuUbou1IfEvPT_S1_S1_S1_S1_S1_S1_S1_S1_S1_S0_iiiiiiii:
	.zero		1012


//--------------------- .nv.constant0._Z14kernelgpuUbou5IdEvPT_S1_S1_S1_S1_S1_S1_S1_S1_S1_S0_iiiiiiii --------------------------
	.section	.nv.constant0._Z14kernelgpuUbou5IdEvPT_S1_S1_S1_S1_S1_S1_S1_S1_S1_S0_iiiiiiii,"a",@progbits
	.sectionflags	@""
	.align	4
.nv.constant0._Z14kernelgpuUbou5IdEvPT_S1_S1_S1_S1_S1_S1_S1_S1_S1_S0_iiiiiiii:
	.zero		1016


//--------------------- .nv.constant0._Z14kernelgpuUbou4IdEvPT_S1_S1_S1_S1_S1_S1_S1_S1_S1_S0_iiiiiiii --------------------------
	.section	.nv.constant0._Z14kernelgpuUbou4IdEvPT_S1_S1_S1_S1_S1_S1_S1_S1_S1_S0_iiiiiiii,"a",@progbits
	.sectionflags	@""
	.align	4
.nv.constant0._Z14kernelgpuUbou4IdEvPT_S1_S1_S1_S1_S1_S1_S1_S1_S1_S0_iiiiiiii:
	.zero		1016


//--------------------- .nv.constant0._Z14kernelgpuUbou3IdEvPT_S1_S1_S1_S1_S1_S1_S1_S1_S1_S0_iiiiiiii --------------------------
	.section	.nv.constant0._Z14kernelgpuUbou3IdEvPT_S1_S1_S1_S1_S1_S1_S1_S1_S1_S0_iiiiiiii,"a",@progbits
	.sectionflags	@""
	.align	4
.nv.constant0._Z14kernelgpuUbou3IdEvPT_S1_S1_S1_S1_S1_S1_S1_S1_S1_S0_iiiiiiii:
	.zero		1016


//--------------------- .nv.constant0._Z14kernelgpuUbou2IdEvPT_S1_S1_S1_S1_S1_S1_S1_S1_S1_S0_iiiiiiii --------------------------
	.section	.nv.constant0._Z14kernelgpuUbou2IdEvPT_S1_S1_S1_S1_S1_S1_S1_S1_S1_S0_iiiiiiii,"a",@progbits
	.sectionflags	@""
	.align	4
.nv.constant0._Z14kernelgpuUbou2IdEvPT_S1_S1_S1_S1_S1_S1_S1_S1_S1_S0_iiiiiiii:
	.zero		1016


//--------------------- .nv.constant0._Z14kernelgpuUbou1IdEvPT_S1_S1_S1_S1_S1_S1_S1_S1_S1_S0_iiiiiiii --------------------------
	.section	.nv.constant0._Z14kernelgpuUbou1IdEvPT_S1_S1_S1_S1_S1_S1_S1_S1_S1_S0_iiiiiiii,"a",@progbits
	.sectionflags	@""
	.align	4
.nv.constant0._Z14kernelgpuUbou1IdEvPT_S1_S1_S1_S1_S1_S1_S1_S1_S1_S0_iiiiiiii:
	.zero		1016


//--------------------- SYMBOLS --------------------------

	.type		.nv.reservedSmem.offset0,@object
	.size		.nv.reservedSmem.offset0,0x4
